	.target	sm_100a

	.elftype	@"ET_EXEC"


//--------------------- .note.nv.tkinfo           --------------------------
	.section	.note.nv.tkinfo,"",@"SHT_NOTE"
	.sectionflags	@"SHF_NOTE_NV_TKINFO"
	.tkinfo
        /*0018*/ 	.word	0x00000002
        /*0030*/ 	.string	""
        /*0030*/ 	.string	"ptxas"
        /*0030*/ 	.string	"Cuda compilation tools, release 13.0, V13.0.88"
        /*0030*/ 	.string	"Build cuda_13.0.r13.0/compiler.36424714_0"
        /*0030*/ 	.string	"-arch sm_100a -m 64 "



//--------------------- .note.nv.cuinfo           --------------------------
	.section	.note.nv.cuinfo,"",@"SHT_NOTE"
	.sectionflags	@"SHF_NOTE_NV_CUINFO"
        /*0018*/ 	.short	0x0002
        /*001a*/ 	.short	0x0064
        /*001c*/ 	.short	0x0082
	.zero		2


//--------------------- .nv.info                  --------------------------
	.section	.nv.info,"",@"SHT_CUDA_INFO"
	.align	4


	//----- nvinfo : EIATTR_REGCOUNT
	.align		4
        /*0000*/ 	.byte	0x04, 0x2f
        /*0002*/ 	.short	(.L_19 - .L_18)
	.align		4
.L_18:
        /*0004*/ 	.word	index@(_ZN7cutlass13device_kernelINS_4gemm6kernel13GemmUniversalIN4cute5tupleIJiiiiEEENS1_10collective13CollectiveMmaINS1_35MainloopSm100TmaUmmaWarpSpecializedILi4ELi2ELi4ENS5_IJNS4_1CILi1EEESB_SB_EEEEENS5_IJNSA_ILi64EEENSA_ILi128EEESE_EEENS_12float_e5m2_tENS5_IJlSB_lEEESH_SI_NS4_8TiledMMAINS4_8MMA_AtomIJNS4_10MMA_TraitsINS4_19SM100_MMA_F8F6F4_SSEJSH_SH_fSE_SF_NS4_17integral_constantINS4_4UMMA5MajorELSP_0EEESQ_NSN_INSO_7ScaleInELSR_0EEESS_EEEEEENS4_6LayoutISC_NS5_IJNSA_ILi0EEESW_SW_EEEEENS5_IJNS4_10UnderscoreESZ_SZ_EEEEENS4_13SM90_TMA_LOADENS4_14ComposedLayoutINS4_7SwizzleILi2ELi4ELi3EEENS4_18smem_ptr_flag_bitsILi8EEENSV_INS5_IJNSA_ILi8EEESE_EEENS5_IJSE_SB_EEEEEEEvNS4_8identityES12_S1C_vS1D_EENS_8epilogue10collective18CollectiveEpilogueINS1F_23Sm100TmaWarpSpecializedILi2ELi2ELi32ELb0ELb0EEEJSG_NS5_IJNSV_ISE_SB_EES1K_EEESH_SI_SH_SI_NS1F_6fusion15FusionCallbacksIS1J_NS1M_17LinearCombinationISH_fSH_fLNS_15FloatRoundStyleE2EEESG_S1L_JEEENS4_5SM1004TMEM4LOAD26SM100_TMEM_LOAD_16dp32b32xES12_S1C_NS4_39AutoVectorizingCopyWithAssumedAlignmentILi128EEENS4_14SM90_TMA_STOREES1C_S1X_S1X_EEEvvEEEEvNT_6ParamsE)
        /*0008*/ 	.word	0x00000080


	//----- nvinfo : EIATTR_FRAME_SIZE
	.align		4
.L_19:
        /*000c*/ 	.byte	0x04, 0x11
        /*000e*/ 	.short	(.L_21 - .L_20)
	.align		4
.L_20:
        /*0010*/ 	.word	index@($__internal_2_$__cuda_sm10x_tcgen05_guardrail_trap_unallocated_columns_being_dealloced)
        /*0014*/ 	.word	0x00000000


	//----- nvinfo : EIATTR_FRAME_SIZE
	.align		4
.L_21:
        /*0018*/ 	.byte	0x04, 0x11
        /*001a*/ 	.short	(.L_23 - .L_22)
	.align		4
.L_22:
        /*001c*/ 	.word	index@($__internal_1_$__cuda_sm10x_tcgen05_guardrail_trap_phase_invalid_during_alloc)
        /*0020*/ 	.word	0x00000000


	//----- nvinfo : EIATTR_FRAME_SIZE
	.align		4
.L_23:
        /*0024*/ 	.byte	0x04, 0x11
        /*0026*/ 	.short	(.L_25 - .L_24)
	.align		4
.L_24:
        /*0028*/ 	.word	index@($__internal_0_$__cuda_sm10x_tcgen05_guardrail_trap_col_being_dealloced_not_returned_by_alloc)
        /*002c*/ 	.word	0x00000000


	//----- nvinfo : EIATTR_FRAME_SIZE
	.align		4
.L_25:
        /*0030*/ 	.byte	0x04, 0x11
        /*0032*/ 	.short	(.L_27 - .L_26)
	.align		4
.L_26:
        /*0034*/ 	.word	index@(_ZN7cutlass13device_kernelINS_4gemm6kernel13GemmUniversalIN4cute5tupleIJiiiiEEENS1_10collective13CollectiveMmaINS1_35MainloopSm100TmaUmmaWarpSpecializedILi4ELi2ELi4ENS5_IJNS4_1CILi1EEESB_SB_EEEEENS5_IJNSA_ILi64EEENSA_ILi128EEESE_EEENS_12float_e5m2_tENS5_IJlSB_lEEESH_SI_NS4_8TiledMMAINS4_8MMA_AtomIJNS4_10MMA_TraitsINS4_19SM100_MMA_F8F6F4_SSEJSH_SH_fSE_SF_NS4_17integral_constantINS4_4UMMA5MajorELSP_0EEESQ_NSN_INSO_7ScaleInELSR_0EEESS_EEEEEENS4_6LayoutISC_NS5_IJNSA_ILi0EEESW_SW_EEEEENS5_IJNS4_10UnderscoreESZ_SZ_EEEEENS4_13SM90_TMA_LOADENS4_14ComposedLayoutINS4_7SwizzleILi2ELi4ELi3EEENS4_18smem_ptr_flag_bitsILi8EEENSV_INS5_IJNSA_ILi8EEESE_EEENS5_IJSE_SB_EEEEEEEvNS4_8identityES12_S1C_vS1D_EENS_8epilogue10collective18CollectiveEpilogueINS1F_23Sm100TmaWarpSpecializedILi2ELi2ELi32ELb0ELb0EEEJSG_NS5_IJNSV_ISE_SB_EES1K_EEESH_SI_SH_SI_NS1F_6fusion15FusionCallbacksIS1J_NS1M_17LinearCombinationISH_fSH_fLNS_15FloatRoundStyleE2EEESG_S1L_JEEENS4_5SM1004TMEM4LOAD26SM100_TMEM_LOAD_16dp32b32xES12_S1C_NS4_39AutoVectorizingCopyWithAssumedAlignmentILi128EEENS4_14SM90_TMA_STOREES1C_S1X_S1X_EEEvvEEEEvNT_6ParamsE)
        /*0038*/ 	.word	0x00000000


	//----- nvinfo : EIATTR_MIN_STACK_SIZE
	.align		4
.L_27:
        /*003c*/ 	.byte	0x04, 0x12
        /*003e*/ 	.short	(.L_29 - .L_28)
	.align		4
.L_28:
        /*0040*/ 	.word	index@(_ZN7cutlass13device_kernelINS_4gemm6kernel13GemmUniversalIN4cute5tupleIJiiiiEEENS1_10collective13CollectiveMmaINS1_35MainloopSm100TmaUmmaWarpSpecializedILi4ELi2ELi4ENS5_IJNS4_1CILi1EEESB_SB_EEEEENS5_IJNSA_ILi64EEENSA_ILi128EEESE_EEENS_12float_e5m2_tENS5_IJlSB_lEEESH_SI_NS4_8TiledMMAINS4_8MMA_AtomIJNS4_10MMA_TraitsINS4_19SM100_MMA_F8F6F4_SSEJSH_SH_fSE_SF_NS4_17integral_constantINS4_4UMMA5MajorELSP_0EEESQ_NSN_INSO_7ScaleInELSR_0EEESS_EEEEEENS4_6LayoutISC_NS5_IJNSA_ILi0EEESW_SW_EEEEENS5_IJNS4_10UnderscoreESZ_SZ_EEEEENS4_13SM90_TMA_LOADENS4_14ComposedLayoutINS4_7SwizzleILi2ELi4ELi3EEENS4_18smem_ptr_flag_bitsILi8EEENSV_INS5_IJNSA_ILi8EEESE_EEENS5_IJSE_SB_EEEEEEEvNS4_8identityES12_S1C_vS1D_EENS_8epilogue10collective18CollectiveEpilogueINS1F_23Sm100TmaWarpSpecializedILi2ELi2ELi32ELb0ELb0EEEJSG_NS5_IJNSV_ISE_SB_EES1K_EEESH_SI_SH_SI_NS1F_6fusion15FusionCallbacksIS1J_NS1M_17LinearCombinationISH_fSH_fLNS_15FloatRoundStyleE2EEESG_S1L_JEEENS4_5SM1004TMEM4LOAD26SM100_TMEM_LOAD_16dp32b32xES12_S1C_NS4_39AutoVectorizingCopyWithAssumedAlignmentILi128EEENS4_14SM90_TMA_STOREES1C_S1X_S1X_EEEvvEEEEvNT_6ParamsE)
        /*0044*/ 	.word	0x00000000
.L_29:


//--------------------- .nv.compat                --------------------------
	.section	.nv.compat,"",@"SHT_CUDA_COMPAT_INFO"
	.align	4
        /*0000*/ 	.byte	0x02, 0x09, 0x01, 0x00, 0x02, 0x02, 0x02, 0x00, 0x02, 0x05, 0x05, 0x00, 0x03, 0x07, 0x01, 0x01
        /*0010*/ 	.byte	0x02, 0x03, 0x01, 0x00, 0x02, 0x06, 0x01, 0x00, 0x04, 0x0b, 0x08, 0x00, 0x09, 0x00, 0x00, 0x00
        /*0020*/ 	.byte	0x00, 0x00, 0x00, 0x00


//--------------------- .nv.info._ZN7cutlass13device_kernelINS_4gemm6kernel13GemmUniversalIN4cute5tupleIJiiiiEEENS1_10collective13CollectiveMmaINS1_35MainloopSm100TmaUmmaWarpSpecializedILi4ELi2ELi4ENS5_IJNS4_1CILi1EEESB_SB_EEEEENS5_IJNSA_ILi64EEENSA_ILi128EEESE_EEENS_12float_e5m2_tENS5_IJlSB_lEEESH_SI_NS4_8TiledMMAINS4_8MMA_AtomIJNS4_10MMA_TraitsINS4_19SM100_MMA_F8F6F4_SSEJSH_SH_fSE_SF_NS4_17integral_constantINS4_4UMMA5MajorELSP_0EEESQ_NSN_INSO_7ScaleInELSR_0EEESS_EEEEEENS4_6LayoutISC_NS5_IJNSA_ILi0EEESW_SW_EEEEENS5_IJNS4_10UnderscoreESZ_SZ_EEEEENS4_13SM90_TMA_LOADENS4_14ComposedLayoutINS4_7SwizzleILi2ELi4ELi3EEENS4_18smem_ptr_flag_bitsILi8EEENSV_INS5_IJNSA_ILi8EEESE_EEENS5_IJSE_SB_EEEEEEEvNS4_8identityES12_S1C_vS1D_EENS_8epilogue10collective18CollectiveEpilogueINS1F_23Sm100TmaWarpSpecializedILi2ELi2ELi32ELb0ELb0EEEJSG_NS5_IJNSV_ISE_SB_EES1K_EEESH_SI_SH_SI_NS1F_6fusion15FusionCallbacksIS1J_NS1M_17LinearCombinationISH_fSH_fLNS_15FloatRoundStyleE2EEESG_S1L_JEEENS4_5SM1004TMEM4LOAD26SM100_TMEM_LOAD_16dp32b32xES12_S1C_NS4_39AutoVectorizingCopyWithAssumedAlignmentILi128EEENS4_14SM90_TMA_STOREES1C_S1X_S1X_EEEvvEEEEvNT_6ParamsE --------------------------
	.section	.nv.info._ZN7cutlass13device_kernelINS_4gemm6kernel13GemmUniversalIN4cute5tupleIJiiiiEEENS1_10collective13CollectiveMmaINS1_35MainloopSm100TmaUmmaWarpSpecializedILi4ELi2ELi4ENS5_IJNS4_1CILi1EEESB_SB_EEEEENS5_IJNSA_ILi64EEENSA_ILi128EEESE_EEENS_12float_e5m2_tENS5_IJlSB_lEEESH_SI_NS4_8TiledMMAINS4_8MMA_AtomIJNS4_10MMA_TraitsINS4_19SM100_MMA_F8F6F4_SSEJSH_SH_fSE_SF_NS4_17integral_constantINS4_4UMMA5MajorELSP_0EEESQ_NSN_INSO_7ScaleInELSR_0EEESS_EEEEEENS4_6LayoutISC_NS5_IJNSA_ILi0EEESW_SW_EEEEENS5_IJNS4_10UnderscoreESZ_SZ_EEEEENS4_13SM90_TMA_LOADENS4_14ComposedLayoutINS4_7SwizzleILi2ELi4ELi3EEENS4_18smem_ptr_flag_bitsILi8EEENSV_INS5_IJNSA_ILi8EEESE_EEENS5_IJSE_SB_EEEEEEEvNS4_8identityES12_S1C_vS1D_EENS_8epilogue10collective18CollectiveEpilogueINS1F_23Sm100TmaWarpSpecializedILi2ELi2ELi32ELb0ELb0EEEJSG_NS5_IJNSV_ISE_SB_EES1K_EEESH_SI_SH_SI_NS1F_6fusion15FusionCallbacksIS1J_NS1M_17LinearCombinationISH_fSH_fLNS_15FloatRoundStyleE2EEESG_S1L_JEEENS4_5SM1004TMEM4LOAD26SM100_TMEM_LOAD_16dp32b32xES12_S1C_NS4_39AutoVectorizingCopyWithAssumedAlignmentILi128EEENS4_14SM90_TMA_STOREES1C_S1X_S1X_EEEvvEEEEvNT_6ParamsE,"",@"SHT_CUDA_INFO"
	.sectionflags	@""
	.align	4


	//----- nvinfo : EIATTR_CUDA_API_VERSION
	.align		4
        /*0000*/ 	.byte	0x04, 0x37
        /*0002*/ 	.short	(.L_31 - .L_30)
.L_30:
        /*0004*/ 	.word	0x00000082


	//----- nvinfo : EIATTR_KPARAM_INFO
	.align		4
.L_31:
        /*0008*/ 	.byte	0x04, 0x17
        /*000a*/ 	.short	(.L_33 - .L_32)
.L_32:
        /*000c*/ 	.word	0x00000000
        /*0010*/ 	.short	0x0000
        /*0012*/ 	.short	0x0000
        /*0014*/ 	.byte	0x00, 0xf0, 0x01, 0x20


	//----- nvinfo : EIATTR_AT_ENTRY_FRAGMENTS
	.align		4
.L_33:
        /*0018*/ 	.byte	0x04, 0x4f
        /*001a*/ 	.short	(.L_35 - .L_34)


	//   ....[0]....
.L_34:
        /*001c*/ 	.word	0x00000006


	//----- nvinfo : EIATTR_RESERVED_SMEM_USED
	.align		4
.L_35:
        /*0020*/ 	.byte	0x01, 0x41
	.zero		2


	//----- nvinfo : EIATTR_SPARSE_MMA_MASK
	.align		4
        /*0024*/ 	.byte	0x03, 0x50
        /*0026*/ 	.short	0x0000


	//----- nvinfo : EIATTR_TCGEN05_1CTA_USED
	.align		4
        /*0028*/ 	.byte	0x01, 0x51
	.zero		2


	//----- nvinfo : EIATTR_MAXREG_COUNT
	.align		4
        /*002c*/ 	.byte	0x03, 0x1b
        /*002e*/ 	.short	0x00ff


	//----- nvinfo : EIATTR_NUM_BARRIERS
	.align		4
        /*0030*/ 	.byte	0x02, 0x4c
        /*0032*/ 	.byte	0x07
	.zero		1


	//----- nvinfo : EIATTR_EXTERNS
	.align		4
        /*0034*/ 	.byte	0x04, 0x0f
        /*0036*/ 	.short	(.L_37 - .L_36)


	//   ....[0]....
	.align		4
.L_36:
        /*0038*/ 	.word	index@(__assertfail)


	//----- nvinfo : EIATTR_MERCURY_ISA_VERSION
	.align		4
.L_37:
        /*003c*/ 	.byte	0x03, 0x5f
        /*003e*/ 	.short	0x0101


	//----- nvinfo : EIATTR_INT_WARP_WIDE_INSTR_OFFSETS
	.align		4
        /*0040*/ 	.byte	0x04, 0x31
        /*0042*/ 	.short	(.L_39 - .L_38)


	//   ....[0]....
.L_38:
        /*0044*/ 	.word	0x00001db0


	//   ....[1]....
        /*0048*/ 	.word	0x00003780


	//   ....[2]....
        /*004c*/ 	.word	0x000037a0


	//   ....[3]....
        /*0050*/ 	.word	0x000037d0


	//   ....[4]....
        /*0054*/ 	.word	0x00004100


	//   ....[5]....
        /*0058*/ 	.word	0x00004170


	//   ....[6]....
        /*005c*/ 	.word	0x00004350


	//   ....[7]....
        /*0060*/ 	.word	0x000044b0


	//----- nvinfo : EIATTR_COOP_GROUP_MASK_REGIDS
	.align		4
.L_39:
        /*0064*/ 	.byte	0x04, 0x29
        /*0066*/ 	.short	(.L_41 - .L_40)


	//   ....[0]....
.L_40:
        /*0068*/ 	.word	0xffffffff


	//   ....[1]....
        /*006c*/ 	.word	0xffffffff


	//   ....[2]....
        /*0070*/ 	.word	0xffffffff


	//   ....[3]....
        /*0074*/ 	.word	0xffffffff


	//   ....[4]....
        /*0078*/ 	.word	0xffffffff


	//   ....[5]....
        /*007c*/ 	.word	0xffffffff


	//   ....[6]....
        /*0080*/ 	.word	0xffffffff


	//   ....[7]....
        /*0084*/ 	.word	0xffffffff


	//   ....[8]....
        /*0088*/ 	.word	0xffffffff


	//   ....[9]....
        /*008c*/ 	.word	0xffffffff


	//   ....[10]....
        /*0090*/ 	.word	0xffffffff


	//   ....[11]....
        /*0094*/ 	.word	0xffffffff


	//   ....[12]....
        /*0098*/ 	.word	0xffffffff


	//----- nvinfo : EIATTR_COOP_GROUP_INSTR_OFFSETS
	.align		4
.L_41:
        /*009c*/ 	.byte	0x04, 0x28
        /*009e*/ 	.short	(.L_43 - .L_42)


	//   ....[0]....
.L_42:
        /*00a0*/ 	.word	0x00000090


	//   ....[1]....
        /*00a4*/ 	.word	0x000004d0


	//   ....[2]....
        /*00a8*/ 	.word	0x00000640


	//   ....[3]....
        /*00ac*/ 	.word	0x000007a0


	//   ....[4]....
        /*00b0*/ 	.word	0x000008a0


	//   ....[5]....
        /*00b4*/ 	.word	0x00000a10


	//   ....[6]....
        /*00b8*/ 	.word	0x00000bb0


	//   ....[7]....
        /*00bc*/ 	.word	0x00001c90


	//   ....[8]....
        /*00c0*/ 	.word	0x00002a70


	//   ....[9]....
        /*00c4*/ 	.word	0x00002c80


	//   ....[10]....
        /*00c8*/ 	.word	0x00002cb0


	//   ....[11]....
        /*00cc*/ 	.word	0x00003660


	//   ....[12]....
        /*00d0*/ 	.word	0x00003890


	//----- nvinfo : EIATTR_VRC_CTA_INIT_COUNT
	.align		4
.L_43:
        /*00d4*/ 	.byte	0x02, 0x4a
        /*00d6*/ 	.byte	0x80
	.zero		1


	//----- nvinfo : EIATTR_SYSCALL_OFFSETS
	.align		4
        /*00d8*/ 	.byte	0x04, 0x46
        /*00da*/ 	.short	(.L_45 - .L_44)


	//   ....[0]....
.L_44:
        /*00dc*/ 	.word	0x00004ef0


	//   ....[1]....
        /*00e0*/ 	.word	0x00005030


	//   ....[2]....
        /*00e4*/ 	.word	0x00005830


	//   ....[3]....
        /*00e8*/ 	.word	0x000065c0


	//----- nvinfo : EIATTR_MBARRIER_INSTR_OFFSETS
	.align		4
.L_45:
        /*00ec*/ 	.byte	0x04, 0x39
        /*00ee*/ 	.short	(.L_47 - .L_46)


	//   ....[0]....
.L_46:
        /*00f0*/ 	.word	0x000005b0
        /*00f4*/ 	.word	0x000000ff
        /*00f8*/ 	.word	0x00000000
        /*00fc*/ 	.short	0x0100
        /*00fe*/ 	.byte	0x05
	.zero		1


	//   ....[1]....
        /*0100*/ 	.word	0x000005c0
        /*0104*/ 	.word	0x000000ff
        /*0108*/ 	.word	0x00000020
        /*010c*/ 	.short	0x0100
        /*010e*/ 	.byte	0x05
	.zero		1


	//   ....[2]....
        /*0110*/ 	.word	0x000005d0
        /*0114*/ 	.word	0x000000ff
        /*0118*/ 	.word	0x00000008
        /*011c*/ 	.short	0x0100
        /*011e*/ 	.byte	0x05
	.zero		1


	//   ....[3]....
        /*0120*/ 	.word	0x000005e0
        /*0124*/ 	.word	0x000000ff
        /*0128*/ 	.word	0x00000028
        /*012c*/ 	.short	0x0100
        /*012e*/ 	.byte	0x05
	.zero		1


	//   ....[4]....
        /*0130*/ 	.word	0x000005f0
        /*0134*/ 	.word	0x000000ff
        /*0138*/ 	.word	0x00000010
        /*013c*/ 	.short	0x0100
        /*013e*/ 	.byte	0x05
	.zero		1


	//   ....[5]....
        /*0140*/ 	.word	0x00000600
        /*0144*/ 	.word	0x000000ff
        /*0148*/ 	.word	0x00000030
        /*014c*/ 	.short	0x0100
        /*014e*/ 	.byte	0x05
	.zero		1


	//   ....[6]....
        /*0150*/ 	.word	0x00000610
        /*0154*/ 	.word	0x000000ff
        /*0158*/ 	.word	0x00000018
        /*015c*/ 	.short	0x0100
        /*015e*/ 	.byte	0x05
	.zero		1


	//   ....[7]....
        /*0160*/ 	.word	0x00000620
        /*0164*/ 	.word	0x000000ff
        /*0168*/ 	.word	0x00000038
        /*016c*/ 	.short	0x0100
        /*016e*/ 	.byte	0x05
	.zero		1


	//   ....[8]....
        /*0170*/ 	.word	0x00000750
        /*0174*/ 	.word	0x000000ff
        /*0178*/ 	.word	0x00000040
        /*017c*/ 	.short	0x0100
        /*017e*/ 	.byte	0x07
	.zero		1


	//   ....[9]....
        /*0180*/ 	.word	0x00000760
        /*0184*/ 	.word	0x000000ff
        /*0188*/ 	.word	0x00000050
        /*018c*/ 	.short	0x0100
        /*018e*/ 	.byte	0x07
	.zero		1


	//   ....[10]....
        /*0190*/ 	.word	0x00000770
        /*0194*/ 	.word	0x000000ff
        /*0198*/ 	.word	0x00000048
        /*019c*/ 	.short	0x0100
        /*019e*/ 	.byte	0x07
	.zero		1


	//   ....[11]....
        /*01a0*/ 	.word	0x00000780
        /*01a4*/ 	.word	0x000000ff
        /*01a8*/ 	.word	0x00000058
        /*01ac*/ 	.short	0x0100
        /*01ae*/ 	.byte	0x07
	.zero		1


	//   ....[12]....
        /*01b0*/ 	.word	0x00000870
        /*01b4*/ 	.word	0x000000ff
        /*01b8*/ 	.word	0x00000060
        /*01bc*/ 	.short	0x0100
        /*01be*/ 	.byte	0x05
	.zero		1


	//   ....[13]....
        /*01c0*/ 	.word	0x00000880
        /*01c4*/ 	.word	0x000000ff
        /*01c8*/ 	.word	0x00000068
        /*01cc*/ 	.short	0x0100
        /*01ce*/ 	.byte	0x05
	.zero		1


	//   ....[14]....
        /*01d0*/ 	.word	0x000009c0
        /*01d4*/ 	.word	0x000000ff
        /*01d8*/ 	.word	0x00000070
        /*01dc*/ 	.short	0x0100
        /*01de*/ 	.byte	0x05
	.zero		1


	//   ....[15]....
        /*01e0*/ 	.word	0x000009d0
        /*01e4*/ 	.word	0x000000ff
        /*01e8*/ 	.word	0x00000080
        /*01ec*/ 	.short	0x0100
        /*01ee*/ 	.byte	0x05
	.zero		1


	//   ....[16]....
        /*01f0*/ 	.word	0x000009e0
        /*01f4*/ 	.word	0x000000ff
        /*01f8*/ 	.word	0x00000078
        /*01fc*/ 	.short	0x0100
        /*01fe*/ 	.byte	0x05
	.zero		1


	//   ....[17]....
        /*0200*/ 	.word	0x000009f0
        /*0204*/ 	.word	0x000000ff
        /*0208*/ 	.word	0x00000088
        /*020c*/ 	.short	0x0100
        /*020e*/ 	.byte	0x05
	.zero		1


	//   ....[18]....
        /*0210*/ 	.word	0x00000b20
        /*0214*/ 	.word	0x000000ff
        /*0218*/ 	.word	0x00000090
        /*021c*/ 	.short	0x0100
        /*021e*/ 	.byte	0x07
	.zero		1


	//   ....[19]....
        /*0220*/ 	.word	0x00000b30
        /*0224*/ 	.word	0x000000ff
        /*0228*/ 	.word	0x000000b0
        /*022c*/ 	.short	0x0100
        /*022e*/ 	.byte	0x07
	.zero		1


	//   ....[20]....
        /*0230*/ 	.word	0x00000b40
        /*0234*/ 	.word	0x000000ff
        /*0238*/ 	.word	0x00000098
        /*023c*/ 	.short	0x0100
        /*023e*/ 	.byte	0x07
	.zero		1


	//   ....[21]....
        /*0240*/ 	.word	0x00000b50
        /*0244*/ 	.word	0x000000ff
        /*0248*/ 	.word	0x000000b8
        /*024c*/ 	.short	0x0100
        /*024e*/ 	.byte	0x07
	.zero		1


	//   ....[22]....
        /*0250*/ 	.word	0x00000b60
        /*0254*/ 	.word	0x000000ff
        /*0258*/ 	.word	0x000000a0
        /*025c*/ 	.short	0x0100
        /*025e*/ 	.byte	0x07
	.zero		1


	//   ....[23]....
        /*0260*/ 	.word	0x00000b70
        /*0264*/ 	.word	0x000000ff
        /*0268*/ 	.word	0x000000c0
        /*026c*/ 	.short	0x0100
        /*026e*/ 	.byte	0x07
	.zero		1


	//   ....[24]....
        /*0270*/ 	.word	0x00000b80
        /*0274*/ 	.word	0x000000ff
        /*0278*/ 	.word	0x000000a8
        /*027c*/ 	.short	0x0100
        /*027e*/ 	.byte	0x07
	.zero		1


	//   ....[25]....
        /*0280*/ 	.word	0x00000b90
        /*0284*/ 	.word	0x000000ff
        /*0288*/ 	.word	0x000000c8
        /*028c*/ 	.short	0x0100
        /*028e*/ 	.byte	0x07
	.zero		1


	//   ....[26]....
        /*0290*/ 	.word	0x00000c80
        /*0294*/ 	.word	0x000000ff
        /*0298*/ 	.word	0x000000d0
        /*029c*/ 	.short	0x0100
        /*029e*/ 	.byte	0x05
	.zero		1


	//   ....[27]....
        /*02a0*/ 	.word	0x00000c90
        /*02a4*/ 	.word	0x000000ff
        /*02a8*/ 	.word	0x000000e0
        /*02ac*/ 	.short	0x0100
        /*02ae*/ 	.byte	0x05
	.zero		1


	//   ....[28]....
        /*02b0*/ 	.word	0x00000ca0
        /*02b4*/ 	.word	0x000000ff
        /*02b8*/ 	.word	0x000000d8
        /*02bc*/ 	.short	0x0100
        /*02be*/ 	.byte	0x05
	.zero		1


	//   ....[29]....
        /*02c0*/ 	.word	0x00000cb0
        /*02c4*/ 	.word	0x000000ff
        /*02c8*/ 	.word	0x000000e8
        /*02cc*/ 	.short	0x0100
        /*02ce*/ 	.byte	0x05
	.zero		1


	//   ....[30]....
        /*02d0*/ 	.word	0x00001590
        /*02d4*/ 	.word	0x00000003
        /*02d8*/ 	.word	0x000000e0
        /*02dc*/ 	.short	0x010a
        /*02de*/ 	.byte	0xff
	.zero		1


	//   ....[31]....
        /*02e0*/ 	.word	0x000015c0
        /*02e4*/ 	.word	0x00000003
        /*02e8*/ 	.word	0x000000d0
        /*02ec*/ 	.short	0x0101
        /*02ee*/ 	.byte	0xff
	.zero		1


	//   ....[32]....
        /*02f0*/ 	.word	0x00001690
        /*02f4*/ 	.word	0x000000ff
        /*02f8*/ 	.word	0x00000020
        /*02fc*/ 	.short	0x010a
        /*02fe*/ 	.byte	0x08
	.zero		1


	//   ....[33]....
        /*0300*/ 	.word	0x00001730
        /*0304*/ 	.word	0x000000ff
        /*0308*/ 	.word	0x00000020
        /*030c*/ 	.short	0x010a
        /*030e*/ 	.byte	0x21
	.zero		1


	//   ....[34]....
        /*0310*/ 	.word	0x00001880
        /*0314*/ 	.word	0x000000ff
        /*0318*/ 	.word	0x00000020
        /*031c*/ 	.short	0x010a
        /*031e*/ 	.byte	0x08
	.zero		1


	//   ....[35]....
        /*0320*/ 	.word	0x00001990
        /*0324*/ 	.word	0x000000ff
        /*0328*/ 	.word	0x00000068
        /*032c*/ 	.short	0x0101
        /*032e*/ 	.byte	0x04
	.zero		1


	//   ....[36]....
        /*0330*/ 	.word	0x000019b0
        /*0334*/ 	.word	0x000000ff
        /*0338*/ 	.word	0x00000020
        /*033c*/ 	.short	0x010a
        /*033e*/ 	.byte	0x08
	.zero		1


	//   ....[37]....
        /*0340*/ 	.word	0x00001a30
        /*0344*/ 	.word	0x000000ff
        /*0348*/ 	.word	0x00000020
        /*034c*/ 	.short	0x010a
        /*034e*/ 	.byte	0x11
	.zero		1


	//   ....[38]....
        /*0350*/ 	.word	0x00001b80
        /*0354*/ 	.word	0x000000ff
        /*0358*/ 	.word	0x00000020
        /*035c*/ 	.short	0x010a
        /*035e*/ 	.byte	0x08
	.zero		1


	//   ....[39]....
        /*0360*/ 	.word	0x00001cc0
        /*0364*/ 	.word	0x00000002
        /*0368*/ 	.word	0x00000070
        /*036c*/ 	.short	0x010a
        /*036e*/ 	.byte	0xff
	.zero		1


	//   ....[40]....
        /*0370*/ 	.word	0x00001d80
        /*0374*/ 	.word	0x00000002
        /*0378*/ 	.word	0x00000000
        /*037c*/ 	.short	0x0101
        /*037e*/ 	.byte	0xff
	.zero		1


	//   ....[41]....
        /*0380*/ 	.word	0x000022e0
        /*0384*/ 	.word	0x000000ff
        /*0388*/ 	.word	0x00000000
        /*038c*/ 	.short	0x010a
        /*038e*/ 	.byte	0x05
	.zero		1


	//   ....[42]....
        /*0390*/ 	.word	0x00002370
        /*0394*/ 	.word	0x000000ff
        /*0398*/ 	.word	0x00000000
        /*039c*/ 	.short	0x010a
        /*039e*/ 	.byte	0x05
	.zero		1


	//   ....[43]....
        /*03a0*/ 	.word	0x00002400
        /*03a4*/ 	.word	0x000000ff
        /*03a8*/ 	.word	0x00000000
        /*03ac*/ 	.short	0x010a
        /*03ae*/ 	.byte	0x05
	.zero		1


	//   ....[44]....
        /*03b0*/ 	.word	0x000024a0
        /*03b4*/ 	.word	0x00000000
        /*03b8*/ 	.word	0x00000000
        /*03bc*/ 	.short	0x010a
        /*03be*/ 	.byte	0xff
	.zero		1


	//   ....[45]....
        /*03c0*/ 	.word	0x000025c0
        /*03c4*/ 	.word	0x00000000
        /*03c8*/ 	.word	0x000000d0
        /*03cc*/ 	.short	0x010a
        /*03ce*/ 	.byte	0xff
	.zero		1


	//   ....[46]....
        /*03d0*/ 	.word	0x00002620
        /*03d4*/ 	.word	0x00000004
        /*03d8*/ 	.word	0x00000000
        /*03dc*/ 	.short	0x0101
        /*03de*/ 	.byte	0xff
	.zero		1


	//   ....[47]....
        /*03e0*/ 	.word	0x00002640
        /*03e4*/ 	.word	0x000000ff
        /*03e8*/ 	.word	0x00000080
        /*03ec*/ 	.short	0x010a
        /*03ee*/ 	.byte	0x05
	.zero		1


	//   ....[48]....
        /*03f0*/ 	.word	0x00002760
        /*03f4*/ 	.word	0x00000000
        /*03f8*/ 	.word	0x00000070
        /*03fc*/ 	.short	0x010a
        /*03fe*/ 	.byte	0xff
	.zero		1


	//   ....[49]....
        /*0400*/ 	.word	0x00002870
        /*0404*/ 	.word	0x00000000
        /*0408*/ 	.word	0x00000000
        /*040c*/ 	.short	0x0101
        /*040e*/ 	.byte	0xff
	.zero		1


	//   ....[50]....
        /*0410*/ 	.word	0x00002900
        /*0414*/ 	.word	0x000000ff
        /*0418*/ 	.word	0x00000080
        /*041c*/ 	.short	0x0106
        /*041e*/ 	.byte	0x05
	.zero		1


	//   ....[51]....
        /*0420*/ 	.word	0x00002920
        /*0424*/ 	.word	0x000000ff
        /*0428*/ 	.word	0x00000080
        /*042c*/ 	.short	0x010a
        /*042e*/ 	.byte	0x05
	.zero		1


	//   ....[52]....
        /*0430*/ 	.word	0x000029b0
        /*0434*/ 	.word	0x000000ff
        /*0438*/ 	.word	0x00000080
        /*043c*/ 	.short	0x0106
        /*043e*/ 	.byte	0x04
	.zero		1


	//   ....[53]....
        /*0440*/ 	.word	0x000029f0
        /*0444*/ 	.word	0x00000000
        /*0448*/ 	.word	0x00000080
        /*044c*/ 	.short	0x010a
        /*044e*/ 	.byte	0xff
	.zero		1


	//   ....[54]....
        /*0450*/ 	.word	0x00002ef0
        /*0454*/ 	.word	0x00000000
        /*0458*/ 	.word	0x00000070
        /*045c*/ 	.short	0x010a
        /*045e*/ 	.byte	0xff
	.zero		1


	//   ....[55]....
        /*0460*/ 	.word	0x00002ff0
        /*0464*/ 	.word	0x00000003
        /*0468*/ 	.word	0x00000000
        /*046c*/ 	.short	0x0101
        /*046e*/ 	.byte	0xff
	.zero		1


	//   ....[56]....
        /*0470*/ 	.word	0x00003000
        /*0474*/ 	.word	0x000000ff
        /*0478*/ 	.word	0x00000000
        /*047c*/ 	.short	0x010a
        /*047e*/ 	.byte	0x04
	.zero		1


	//   ....[57]....
        /*0480*/ 	.word	0x00003080
        /*0484*/ 	.word	0x000000ff
        /*0488*/ 	.word	0x000000b0
        /*048c*/ 	.short	0x010a
        /*048e*/ 	.byte	0x08
	.zero		1


	//   ....[58]....
        /*0490*/ 	.word	0x00003160
        /*0494*/ 	.word	0x000000ff
        /*0498*/ 	.word	0x00000000
        /*049c*/ 	.short	0x010a
        /*049e*/ 	.byte	0x07
	.zero		1


	//   ....[59]....
        /*04a0*/ 	.word	0x000032a0
        /*04a4*/ 	.word	0x000000ff
        /*04a8*/ 	.word	0x00000000
        /*04ac*/ 	.short	0x010a
        /*04ae*/ 	.byte	0x04
	.zero		1


	//   ....[60]....
        /*04b0*/ 	.word	0x00003490
        /*04b4*/ 	.word	0x000000ff
        /*04b8*/ 	.word	0x00000000
        /*04bc*/ 	.short	0x010a
        /*04be*/ 	.byte	0x05
	.zero		1


	//   ....[61]....
        /*04c0*/ 	.word	0x00003520
        /*04c4*/ 	.word	0x000000ff
        /*04c8*/ 	.word	0x00000000
        /*04cc*/ 	.short	0x010a
        /*04ce*/ 	.byte	0x05
	.zero		1


	//   ....[62]....
        /*04d0*/ 	.word	0x000035b0
        /*04d4*/ 	.word	0x000000ff
        /*04d8*/ 	.word	0x00000000
        /*04dc*/ 	.short	0x010a
        /*04de*/ 	.byte	0x05
	.zero		1


	//   ....[63]....
        /*04e0*/ 	.word	0x00003640
        /*04e4*/ 	.word	0x000000ff
        /*04e8*/ 	.word	0x00000000
        /*04ec*/ 	.short	0x010a
        /*04ee*/ 	.byte	0x07
	.zero		1


	//   ....[64]....
        /*04f0*/ 	.word	0x00003aa0
        /*04f4*/ 	.word	0x00000000
        /*04f8*/ 	.word	0x00000070
        /*04fc*/ 	.short	0x010a
        /*04fe*/ 	.byte	0xff
	.zero		1


	//   ....[65]....
        /*0500*/ 	.word	0x00003b60
        /*0504*/ 	.word	0x00000000
        /*0508*/ 	.word	0x00000000
        /*050c*/ 	.short	0x0101
        /*050e*/ 	.byte	0xff
	.zero		1


	//   ....[66]....
        /*0510*/ 	.word	0x00003e80
        /*0514*/ 	.word	0x000000ff
        /*0518*/ 	.word	0x00000068
        /*051c*/ 	.short	0x010a
        /*051e*/ 	.byte	0x07
	.zero		1


	//   ....[67]....
        /*0520*/ 	.word	0x00004070
        /*0524*/ 	.word	0x000000ff
        /*0528*/ 	.word	0x00000050
        /*052c*/ 	.short	0x010a
        /*052e*/ 	.byte	0x07
	.zero		1


	//   ....[68]....
        /*0530*/ 	.word	0x00004240
        /*0534*/ 	.word	0x000000ff
        /*0538*/ 	.word	0x00000040
        /*053c*/ 	.short	0x010b
        /*053e*/ 	.byte	0x07
	.zero		1


	//   ....[69]....
        /*0540*/ 	.word	0x000042b0
        /*0544*/ 	.word	0x000000ff
        /*0548*/ 	.word	0x00000000
        /*054c*/ 	.short	0x0101
        /*054e*/ 	.byte	0x08
	.zero		1


	//   ....[70]....
        /*0550*/ 	.word	0x000042e0
        /*0554*/ 	.word	0x000000ff
        /*0558*/ 	.word	0x00000058
        /*055c*/ 	.short	0x010a
        /*055e*/ 	.byte	0x07
	.zero		1


	//   ....[71]....
        /*0560*/ 	.word	0x000044f0
        /*0564*/ 	.word	0x000000ff
        /*0568*/ 	.word	0x00000048
        /*056c*/ 	.short	0x010b
        /*056e*/ 	.byte	0x07
	.zero		1


	//   ....[72]....
        /*0570*/ 	.word	0x00004510
        /*0574*/ 	.word	0x000000ff
        /*0578*/ 	.word	0x00000000
        /*057c*/ 	.short	0x0101
        /*057e*/ 	.byte	0x0d
	.zero		1


	//   ....[73]....
        /*0580*/ 	.word	0x00004540
        /*0584*/ 	.word	0x000000ff
        /*0588*/ 	.word	0x00000050
        /*058c*/ 	.short	0x010a
        /*058e*/ 	.byte	0x07
	.zero		1


	//   ....[74]....
        /*0590*/ 	.word	0x00004580
        /*0594*/ 	.word	0x00000000
        /*0598*/ 	.word	0x00000058
        /*059c*/ 	.short	0x010a
        /*059e*/ 	.byte	0xff
	.zero		1


	//   ....[75]....
        /*05a0*/ 	.word	0x000048c0
        /*05a4*/ 	.word	0x00000000
        /*05a8*/ 	.word	0x00000070
        /*05ac*/ 	.short	0x010a
        /*05ae*/ 	.byte	0xff
	.zero		1


	//   ....[76]....
        /*05b0*/ 	.word	0x000049d0
        /*05b4*/ 	.word	0x00000000
        /*05b8*/ 	.word	0x00000000
        /*05bc*/ 	.short	0x0101
        /*05be*/ 	.byte	0xff
	.zero		1


	//   ....[77]....
        /*05c0*/ 	.word	0x00005420
        /*05c4*/ 	.word	0x00000000
        /*05c8*/ 	.word	0x00000040
        /*05cc*/ 	.short	0x010a
        /*05ce*/ 	.byte	0xff
	.zero		1


	//   ....[78]....
        /*05d0*/ 	.word	0x00005490
        /*05d4*/ 	.word	0x00000071
        /*05d8*/ 	.word	0x00000090
        /*05dc*/ 	.short	0x010a
        /*05de*/ 	.byte	0xff
	.zero		1


	//   ....[79]....
        /*05e0*/ 	.word	0x00005570
        /*05e4*/ 	.word	0x00000000
        /*05e8*/ 	.word	0x00000040
        /*05ec*/ 	.short	0x010a
        /*05ee*/ 	.byte	0xff
	.zero		1


	//   ....[80]....
        /*05f0*/ 	.word	0x000056b0
        /*05f4*/ 	.word	0x00000000
        /*05f8*/ 	.word	0x00000000
        /*05fc*/ 	.short	0x0101
        /*05fe*/ 	.byte	0xff
	.zero		1


	//   ....[81]....
        /*0600*/ 	.word	0x00005710
        /*0604*/ 	.word	0x00000071
        /*0608*/ 	.word	0x00000090
        /*060c*/ 	.short	0x010a
        /*060e*/ 	.byte	0xff
	.zero		1


	//   ....[82]....
        /*0610*/ 	.word	0x00006260
        /*0614*/ 	.word	0x00000020
        /*0618*/ 	.word	0x00000040
        /*061c*/ 	.short	0x010a
        /*061e*/ 	.byte	0xff
	.zero		1


	//   ....[83]....
        /*0620*/ 	.word	0x00006320
        /*0624*/ 	.word	0x00000020
        /*0628*/ 	.word	0x00000040
        /*062c*/ 	.short	0x010a
        /*062e*/ 	.byte	0xff
	.zero		1


	//   ....[84]....
        /*0630*/ 	.word	0x00006440
        /*0634*/ 	.word	0x00000003
        /*0638*/ 	.word	0x00000000
        /*063c*/ 	.short	0x0101
        /*063e*/ 	.byte	0xff
	.zero		1


	//   ....[85]....
        /*0640*/ 	.word	0x00006880
        /*0644*/ 	.word	0x000000ff
        /*0648*/ 	.word	0x00000000
        /*064c*/ 	.short	0x0101
        /*064e*/ 	.byte	0x05
	.zero		1


	//   ....[86]....
        /*0650*/ 	.word	0x000070c0
        /*0654*/ 	.word	0x00000003
        /*0658*/ 	.word	0x000000e0
        /*065c*/ 	.short	0x010a
        /*065e*/ 	.byte	0xff
	.zero		1


	//   ....[87]....
        /*0660*/ 	.word	0x00007120
        /*0664*/ 	.word	0x00000002
        /*0668*/ 	.word	0x00000020
        /*066c*/ 	.short	0x010a
        /*066e*/ 	.byte	0xff
	.zero		1


	//   ....[88]....
        /*0670*/ 	.word	0x00007180
        /*0674*/ 	.word	0x00000002
        /*0678*/ 	.word	0x00000020
        /*067c*/ 	.short	0x010a
        /*067e*/ 	.byte	0xff
	.zero		1


	//   ....[89]....
        /*0680*/ 	.word	0x000071d0
        /*0684*/ 	.word	0x00000002
        /*0688*/ 	.word	0x00000070
        /*068c*/ 	.short	0x010a
        /*068e*/ 	.byte	0xff
	.zero		1


	//   ....[90]....
        /*0690*/ 	.word	0x00007230
        /*0694*/ 	.word	0x00000000
        /*0698*/ 	.word	0x00000000
        /*069c*/ 	.short	0x010a
        /*069e*/ 	.byte	0xff
	.zero		1


	//   ....[91]....
        /*06a0*/ 	.word	0x00007290
        /*06a4*/ 	.word	0x00000000
        /*06a8*/ 	.word	0x00000000
        /*06ac*/ 	.short	0x010a
        /*06ae*/ 	.byte	0xff
	.zero		1


	//   ....[92]....
        /*06b0*/ 	.word	0x000072f0
        /*06b4*/ 	.word	0x00000000
        /*06b8*/ 	.word	0x00000000
        /*06bc*/ 	.short	0x010a
        /*06be*/ 	.byte	0xff
	.zero		1


	//   ....[93]....
        /*06c0*/ 	.word	0x00007340
        /*06c4*/ 	.word	0x00000000
        /*06c8*/ 	.word	0x000000d0
        /*06cc*/ 	.short	0x010a
        /*06ce*/ 	.byte	0xff
	.zero		1


	//   ....[94]....
        /*06d0*/ 	.word	0x000073a0
        /*06d4*/ 	.word	0x00000000
        /*06d8*/ 	.word	0x00000080
        /*06dc*/ 	.short	0x010a
        /*06de*/ 	.byte	0xff
	.zero		1


	//   ....[95]....
        /*06e0*/ 	.word	0x000073f0
        /*06e4*/ 	.word	0x00000000
        /*06e8*/ 	.word	0x00000070
        /*06ec*/ 	.short	0x010a
        /*06ee*/ 	.byte	0xff
	.zero		1


	//   ....[96]....
        /*06f0*/ 	.word	0x00007450
        /*06f4*/ 	.word	0x00000000
        /*06f8*/ 	.word	0x00000080
        /*06fc*/ 	.short	0x010a
        /*06fe*/ 	.byte	0xff
	.zero		1


	//   ....[97]....
        /*0700*/ 	.word	0x000074a0
        /*0704*/ 	.word	0x00000000
        /*0708*/ 	.word	0x00000070
        /*070c*/ 	.short	0x010a
        /*070e*/ 	.byte	0xff
	.zero		1


	//   ....[98]....
        /*0710*/ 	.word	0x00007500
        /*0714*/ 	.word	0x00000003
        /*0718*/ 	.word	0x000000b0
        /*071c*/ 	.short	0x010a
        /*071e*/ 	.byte	0xff
	.zero		1


	//   ....[99]....
        /*0720*/ 	.word	0x00007560
        /*0724*/ 	.word	0x00000000
        /*0728*/ 	.word	0x00000000
        /*072c*/ 	.short	0x010a
        /*072e*/ 	.byte	0xff
	.zero		1


	//   ....[100]....
        /*0730*/ 	.word	0x000075c0
        /*0734*/ 	.word	0x00000000
        /*0738*/ 	.word	0x00000000
        /*073c*/ 	.short	0x010a
        /*073e*/ 	.byte	0xff
	.zero		1


	//   ....[101]....
        /*0740*/ 	.word	0x00007620
        /*0744*/ 	.word	0x00000000
        /*0748*/ 	.word	0x00000000
        /*074c*/ 	.short	0x010a
        /*074e*/ 	.byte	0xff
	.zero		1


	//   ....[102]....
        /*0750*/ 	.word	0x00007680
        /*0754*/ 	.word	0x00000000
        /*0758*/ 	.word	0x00000000
        /*075c*/ 	.short	0x010a
        /*075e*/ 	.byte	0xff
	.zero		1


	//   ....[103]....
        /*0760*/ 	.word	0x000076e0
        /*0764*/ 	.word	0x00000000
        /*0768*/ 	.word	0x00000000
        /*076c*/ 	.short	0x010a
        /*076e*/ 	.byte	0xff
	.zero		1


	//   ....[104]....
        /*0770*/ 	.word	0x00007730
        /*0774*/ 	.word	0x00000000
        /*0778*/ 	.word	0x00000070
        /*077c*/ 	.short	0x010a
        /*077e*/ 	.byte	0xff
	.zero		1


	//   ....[105]....
        /*0780*/ 	.word	0x00007790
        /*0784*/ 	.word	0x00000000
        /*0788*/ 	.word	0x00000068
        /*078c*/ 	.short	0x010a
        /*078e*/ 	.byte	0xff
	.zero		1


	//   ....[106]....
        /*0790*/ 	.word	0x000077f0
        /*0794*/ 	.word	0x00000003
        /*0798*/ 	.word	0x00000050
        /*079c*/ 	.short	0x010a
        /*079e*/ 	.byte	0xff
	.zero		1


	//   ....[107]....
        /*07a0*/ 	.word	0x00007850
        /*07a4*/ 	.word	0x00000003
        /*07a8*/ 	.word	0x00000058
        /*07ac*/ 	.short	0x010a
        /*07ae*/ 	.byte	0xff
	.zero		1


	//   ....[108]....
        /*07b0*/ 	.word	0x000078b0
        /*07b4*/ 	.word	0x00000000
        /*07b8*/ 	.word	0x00000050
        /*07bc*/ 	.short	0x010a
        /*07be*/ 	.byte	0xff
	.zero		1


	//   ....[109]....
        /*07c0*/ 	.word	0x00007900
        /*07c4*/ 	.word	0x00000000
        /*07c8*/ 	.word	0x00000070
        /*07cc*/ 	.short	0x010a
        /*07ce*/ 	.byte	0xff
	.zero		1


	//   ....[110]....
        /*07d0*/ 	.word	0x00007950
        /*07d4*/ 	.word	0x00000000
        /*07d8*/ 	.word	0x00000040
        /*07dc*/ 	.short	0x010a
        /*07de*/ 	.byte	0xff
	.zero		1


	//   ....[111]....
        /*07e0*/ 	.word	0x000079a0
        /*07e4*/ 	.word	0x00000071
        /*07e8*/ 	.word	0x00000090
        /*07ec*/ 	.short	0x010a
        /*07ee*/ 	.byte	0xff
	.zero		1


	//   ....[112]....
        /*07f0*/ 	.word	0x000079f0
        /*07f4*/ 	.word	0x00000020
        /*07f8*/ 	.word	0x00000040
        /*07fc*/ 	.short	0x010a
        /*07fe*/ 	.byte	0xff
	.zero		1


	//----- nvinfo : EIATTR_NUM_MBARRIERS
	.align		4
.L_47:
        /*0800*/ 	.byte	0x03, 0x38
        /*0802*/ 	.short	0x001e


	//----- nvinfo : EIATTR_EXIT_INSTR_OFFSETS
	.align		4
        /*0804*/ 	.byte	0x04, 0x1c
        /*0806*/ 	.short	(.L_49 - .L_48)


	//   ....[0]....
.L_48:
        /*0808*/ 	.word	0x000024d0


	//   ....[1]....
        /*080c*/ 	.word	0x000029c0


	//   ....[2]....
        /*0810*/ 	.word	0x00002a20


	//   ....[3]....
        /*0814*/ 	.word	0x000038a0


	//   ....[4]....
        /*0818*/ 	.word	0x000045b0


	//   ....[5]....
        /*081c*/ 	.word	0x000045f0


	//   ....[6]....
        /*0820*/ 	.word	0x000070b0


	//----- nvinfo : EIATTR_MAX_THREADS
	.align		4
.L_49:
        /*0824*/ 	.byte	0x04, 0x05
        /*0826*/ 	.short	(.L_51 - .L_50)
.L_50:
        /*0828*/ 	.word	0x00000100
        /*082c*/ 	.word	0x00000001
        /*0830*/ 	.word	0x00000001


	//----- nvinfo : EIATTR_CRS_STACK_SIZE
	.align		4
.L_51:
        /*0834*/ 	.byte	0x04, 0x1e
        /*0836*/ 	.short	(.L_53 - .L_52)
.L_52:
        /*0838*/ 	.word	0x00000000


	//----- nvinfo : EIATTR_CBANK_PARAM_SIZE
	.align		4
.L_53:
        /*083c*/ 	.byte	0x03, 0x19
        /*083e*/ 	.short	0x0800


	//----- nvinfo : EIATTR_PARAM_CBANK
	.align		4
        /*0840*/ 	.byte	0x04, 0x0a
        /*0842*/ 	.short	(.L_55 - .L_54)
	.align		4
.L_54:
        /*0844*/ 	.word	index@(.nv.constant0._ZN7cutlass13device_kernelINS_4gemm6kernel13GemmUniversalIN4cute5tupleIJiiiiEEENS1_10collective13CollectiveMmaINS1_35MainloopSm100TmaUmmaWarpSpecializedILi4ELi2ELi4ENS5_IJNS4_1CILi1EEESB_SB_EEEEENS5_IJNSA_ILi64EEENSA_ILi128EEESE_EEENS_12float_e5m2_tENS5_IJlSB_lEEESH_SI_NS4_8TiledMMAINS4_8MMA_AtomIJNS4_10MMA_TraitsINS4_19SM100_MMA_F8F6F4_SSEJSH_SH_fSE_SF_NS4_17integral_constantINS4_4UMMA5MajorELSP_0EEESQ_NSN_INSO_7ScaleInELSR_0EEESS_EEEEEENS4_6LayoutISC_NS5_IJNSA_ILi0EEESW_SW_EEEEENS5_IJNS4_10UnderscoreESZ_SZ_EEEEENS4_13SM90_TMA_LOADENS4_14ComposedLayoutINS4_7SwizzleILi2ELi4ELi3EEENS4_18smem_ptr_flag_bitsILi8EEENSV_INS5_IJNSA_ILi8EEESE_EEENS5_IJSE_SB_EEEEEEEvNS4_8identityES12_S1C_vS1D_EENS_8epilogue10collective18CollectiveEpilogueINS1F_23Sm100TmaWarpSpecializedILi2ELi2ELi32ELb0ELb0EEEJSG_NS5_IJNSV_ISE_SB_EES1K_EEESH_SI_SH_SI_NS1F_6fusion15FusionCallbacksIS1J_NS1M_17LinearCombinationISH_fSH_fLNS_15FloatRoundStyleE2EEESG_S1L_JEEENS4_5SM1004TMEM4LOAD26SM100_TMEM_LOAD_16dp32b32xES12_S1C_NS4_39AutoVectorizingCopyWithAssumedAlignmentILi128EEENS4_14SM90_TMA_STOREES1C_S1X_S1X_EEEvvEEEEvNT_6ParamsE)
        /*0848*/ 	.short	0x0380
        /*084a*/ 	.short	0x0800


	//----- nvinfo : EIATTR_SW_WAR
	.align		4
.L_55:
        /*084c*/ 	.byte	0x04, 0x36
        /*084e*/ 	.short	(.L_57 - .L_56)
.L_56:
        /*0850*/ 	.word	0x00000008
.L_57:


//--------------------- .nv.callgraph             --------------------------
	.section	.nv.callgraph,"",@"SHT_CUDA_CALLGRAPH"
	.align	4
	.sectionentsize	8
	.align		4
        /*0000*/ 	.word	0x00000000
	.align		4
        /*0004*/ 	.word	0xffffffff
	.align		4
        /*0008*/ 	.word	index@(_ZN7cutlass13device_kernelINS_4gemm6kernel13GemmUniversalIN4cute5tupleIJiiiiEEENS1_10collective13CollectiveMmaINS1_35MainloopSm100TmaUmmaWarpSpecializedILi4ELi2ELi4ENS5_IJNS4_1CILi1EEESB_SB_EEEEENS5_IJNSA_ILi64EEENSA_ILi128EEESE_EEENS_12float_e5m2_tENS5_IJlSB_lEEESH_SI_NS4_8TiledMMAINS4_8MMA_AtomIJNS4_10MMA_TraitsINS4_19SM100_MMA_F8F6F4_SSEJSH_SH_fSE_SF_NS4_17integral_constantINS4_4UMMA5MajorELSP_0EEESQ_NSN_INSO_7ScaleInELSR_0EEESS_EEEEEENS4_6LayoutISC_NS5_IJNSA_ILi0EEESW_SW_EEEEENS5_IJNS4_10UnderscoreESZ_SZ_EEEEENS4_13SM90_TMA_LOADENS4_14ComposedLayoutINS4_7SwizzleILi2ELi4ELi3EEENS4_18smem_ptr_flag_bitsILi8EEENSV_INS5_IJNSA_ILi8EEESE_EEENS5_IJSE_SB_EEEEEEEvNS4_8identityES12_S1C_vS1D_EENS_8epilogue10collective18CollectiveEpilogueINS1F_23Sm100TmaWarpSpecializedILi2ELi2ELi32ELb0ELb0EEEJSG_NS5_IJNSV_ISE_SB_EES1K_EEESH_SI_SH_SI_NS1F_6fusion15FusionCallbacksIS1J_NS1M_17LinearCombinationISH_fSH_fLNS_15FloatRoundStyleE2EEESG_S1L_JEEENS4_5SM1004TMEM4LOAD26SM100_TMEM_LOAD_16dp32b32xES12_S1C_NS4_39AutoVectorizingCopyWithAssumedAlignmentILi128EEENS4_14SM90_TMA_STOREES1C_S1X_S1X_EEEvvEEEEvNT_6ParamsE)
	.align		4
        /*000c*/ 	.word	index@(__assertfail)
	.align		4
        /*0010*/ 	.word	0x00000000
	.align		4
        /*0014*/ 	.word	0xfffffffe
	.align		4
        /*0018*/ 	.word	0x00000000
	.align		4
        /*001c*/ 	.word	0xfffffffd
	.align		4
        /*0020*/ 	.word	0x00000000
	.align		4
        /*0024*/ 	.word	0xfffffffc


//--------------------- .nv.constant4             --------------------------
	.section	.nv.constant4,"a",@progbits
	.align	8
	.align		8
.nv.constant4:
        /*0000*/ 	.dword	__assertfail
	.align		8
        /*0008*/ 	.dword	__unnamed_1
	.align		8
        /*0010*/ 	.dword	__unnamed_2
	.align		8
        /*0018*/ 	.dword	_ZN39_INTERNAL_e2ba2156_4_k_cu_9364c297_93084cuda3std3__45__cpo5beginE
	.align		8
        /*0020*/ 	.dword	_ZN39_INTERNAL_e2ba2156_4_k_cu_9364c297_93084cuda3std3__45__cpo3endE
	.align		8
        /*0028*/ 	.dword	_ZN39_INTERNAL_e2ba2156_4_k_cu_9364c297_93084cuda3std3__45__cpo6cbeginE
	.align		8
        /*0030*/ 	.dword	_ZN39_INTERNAL_e2ba2156_4_k_cu_9364c297_93084cuda3std3__45__cpo4cendE
	.align		8
        /*0038*/ 	.dword	_ZN39_INTERNAL_e2ba2156_4_k_cu_9364c297_93084cuda3std3__441_GLOBAL__N__e2ba2156_4_k_cu_9364c297_93086ignoreE
	.align		8
        /*0040*/ 	.dword	_ZN39_INTERNAL_e2ba2156_4_k_cu_9364c297_93084cuda3std3__419piecewise_constructE
	.align		8
        /*0048*/ 	.dword	_ZN39_INTERNAL_e2ba2156_4_k_cu_9364c297_93084cuda3std3__48in_placeE
	.align		8
        /*0050*/ 	.dword	_ZN39_INTERNAL_e2ba2156_4_k_cu_9364c297_93084cuda3std6ranges3__45__cpo4swapE
	.align		8
        /*0058*/ 	.dword	_ZN39_INTERNAL_e2ba2156_4_k_cu_9364c297_93084cuda3std6ranges3__45__cpo9iter_moveE
	.align		8
        /*0060*/ 	.dword	_ZN39_INTERNAL_e2ba2156_4_k_cu_9364c297_93084cute7productE
	.align		8
        /*0068*/ 	.dword	_ZN39_INTERNAL_e2ba2156_4_k_cu_9364c297_93084cute1_E
	.align		8
        /*0070*/ 	.dword	$str$25
	.align		8
        /*0078*/ 	.dword	$str$26
	.align		8
        /*0080*/ 	.dword	$str$27
	.align		8
        /*0088*/ 	.dword	$str$28


//--------------------- .text._ZN7cutlass13device_kernelINS_4gemm6kernel13GemmUniversalIN4cute5tupleIJiiiiEEENS1_10collective13CollectiveMmaINS1_35MainloopSm100TmaUmmaWarpSpecializedILi4ELi2ELi4ENS5_IJNS4_1CILi1EEESB_SB_EEEEENS5_IJNSA_ILi64EEENSA_ILi128EEESE_EEENS_12float_e5m2_tENS5_IJlSB_lEEESH_SI_NS4_8TiledMMAINS4_8MMA_AtomIJNS4_10MMA_TraitsINS4_19SM100_MMA_F8F6F4_SSEJSH_SH_fSE_SF_NS4_17integral_constantINS4_4UMMA5MajorELSP_0EEESQ_NSN_INSO_7ScaleInELSR_0EEESS_EEEEEENS4_6LayoutISC_NS5_IJNSA_ILi0EEESW_SW_EEEEENS5_IJNS4_10UnderscoreESZ_SZ_EEEEENS4_13SM90_TMA_LOADENS4_14ComposedLayoutINS4_7SwizzleILi2ELi4ELi3EEENS4_18smem_ptr_flag_bitsILi8EEENSV_INS5_IJNSA_ILi8EEESE_EEENS5_IJSE_SB_EEEEEEEvNS4_8identityES12_S1C_vS1D_EENS_8epilogue10collective18CollectiveEpilogueINS1F_23Sm100TmaWarpSpecializedILi2ELi2ELi32ELb0ELb0EEEJSG_NS5_IJNSV_ISE_SB_EES1K_EEESH_SI_SH_SI_NS1F_6fusion15FusionCallbacksIS1J_NS1M_17LinearCombinationISH_fSH_fLNS_15FloatRoundStyleE2EEESG_S1L_JEEENS4_5SM1004TMEM4LOAD26SM100_TMEM_LOAD_16dp32b32xES12_S1C_NS4_39AutoVectorizingCopyWithAssumedAlignmentILi128EEENS4_14SM90_TMA_STOREES1C_S1X_S1X_EEEvvEEEEvNT_6ParamsE --------------------------
	.section	.text._ZN7cutlass13device_kernelINS_4gemm6kernel13GemmUniversalIN4cute5tupleIJiiiiEEENS1_10collective13CollectiveMmaINS1_35MainloopSm100TmaUmmaWarpSpecializedILi4ELi2ELi4ENS5_IJNS4_1CILi1EEESB_SB_EEEEENS5_IJNSA_ILi64EEENSA_ILi128EEESE_EEENS_12float_e5m2_tENS5_IJlSB_lEEESH_SI_NS4_8TiledMMAINS4_8MMA_AtomIJNS4_10MMA_TraitsINS4_19SM100_MMA_F8F6F4_SSEJSH_SH_fSE_SF_NS4_17integral_constantINS4_4UMMA5MajorELSP_0EEESQ_NSN_INSO_7ScaleInELSR_0EEESS_EEEEEENS4_6LayoutISC_NS5_IJNSA_ILi0EEESW_SW_EEEEENS5_IJNS4_10UnderscoreESZ_SZ_EEEEENS4_13SM90_TMA_LOADENS4_14ComposedLayoutINS4_7SwizzleILi2ELi4ELi3EEENS4_18smem_ptr_flag_bitsILi8EEENSV_INS5_IJNSA_ILi8EEESE_EEENS5_IJSE_SB_EEEEEEEvNS4_8identityES12_S1C_vS1D_EENS_8epilogue10collective18CollectiveEpilogueINS1F_23Sm100TmaWarpSpecializedILi2ELi2ELi32ELb0ELb0EEEJSG_NS5_IJNSV_ISE_SB_EES1K_EEESH_SI_SH_SI_NS1F_6fusion15FusionCallbacksIS1J_NS1M_17LinearCombinationISH_fSH_fLNS_15FloatRoundStyleE2EEESG_S1L_JEEENS4_5SM1004TMEM4LOAD26SM100_TMEM_LOAD_16dp32b32xES12_S1C_NS4_39AutoVectorizingCopyWithAssumedAlignmentILi128EEENS4_14SM90_TMA_STOREES1C_S1X_S1X_EEEvvEEEEvNT_6ParamsE,"ax",@progbits
	.align	128
.text._ZN7cutlass13device_kernelINS_4gemm6kernel13GemmUniversalIN4cute5tupleIJiiiiEEENS1_10collective13CollectiveMmaINS1_35MainloopSm100TmaUmmaWarpSpecializedILi4ELi2ELi4ENS5_IJNS4_1CILi1EEESB_SB_EEEEENS5_IJNSA_ILi64EEENSA_ILi128EEESE_EEENS_12float_e5m2_tENS5_IJlSB_lEEESH_SI_NS4_8TiledMMAINS4_8MMA_AtomIJNS4_10MMA_TraitsINS4_19SM100_MMA_F8F6F4_SSEJSH_SH_fSE_SF_NS4_17integral_constantINS4_4UMMA5MajorELSP_0EEESQ_NSN_INSO_7ScaleInELSR_0EEESS_EEEEEENS4_6LayoutISC_NS5_IJNSA_ILi0EEESW_SW_EEEEENS5_IJNS4_10UnderscoreESZ_SZ_EEEEENS4_13SM90_TMA_LOADENS4_14ComposedLayoutINS4_7SwizzleILi2ELi4ELi3EEENS4_18smem_ptr_flag_bitsILi8EEENSV_INS5_IJNSA_ILi8EEESE_EEENS5_IJSE_SB_EEEEEEEvNS4_8identityES12_S1C_vS1D_EENS_8epilogue10collective18CollectiveEpilogueINS1F_23Sm100TmaWarpSpecializedILi2ELi2ELi32ELb0ELb0EEEJSG_NS5_IJNSV_ISE_SB_EES1K_EEESH_SI_SH_SI_NS1F_6fusion15FusionCallbacksIS1J_NS1M_17LinearCombinationISH_fSH_fLNS_15FloatRoundStyleE2EEESG_S1L_JEEENS4_5SM1004TMEM4LOAD26SM100_TMEM_LOAD_16dp32b32xES12_S1C_NS4_39AutoVectorizingCopyWithAssumedAlignmentILi128EEENS4_14SM90_TMA_STOREES1C_S1X_S1X_EEEvvEEEEvNT_6ParamsE:
        .type           _ZN7cutlass13device_kernelINS_4gemm6kernel13GemmUniversalIN4cute5tupleIJiiiiEEENS1_10collective13CollectiveMmaINS1_35MainloopSm100TmaUmmaWarpSpecializedILi4ELi2ELi4ENS5_IJNS4_1CILi1EEESB_SB_EEEEENS5_IJNSA_ILi64EEENSA_ILi128EEESE_EEENS_12float_e5m2_tENS5_IJlSB_lEEESH_SI_NS4_8TiledMMAINS4_8MMA_AtomIJNS4_10MMA_TraitsINS4_19SM100_MMA_F8F6F4_SSEJSH_SH_fSE_SF_NS4_17integral_constantINS4_4UMMA5MajorELSP_0EEESQ_NSN_INSO_7ScaleInELSR_0EEESS_EEEEEENS4_6LayoutISC_NS5_IJNSA_ILi0EEESW_SW_EEEEENS5_IJNS4_10UnderscoreESZ_SZ_EEEEENS4_13SM90_TMA_LOADENS4_14ComposedLayoutINS4_7SwizzleILi2ELi4ELi3EEENS4_18smem_ptr_flag_bitsILi8EEENSV_INS5_IJNSA_ILi8EEESE_EEENS5_IJSE_SB_EEEEEEEvNS4_8identityES12_S1C_vS1D_EENS_8epilogue10collective18CollectiveEpilogueINS1F_23Sm100TmaWarpSpecializedILi2ELi2ELi32ELb0ELb0EEEJSG_NS5_IJNSV_ISE_SB_EES1K_EEESH_SI_SH_SI_NS1F_6fusion15FusionCallbacksIS1J_NS1M_17LinearCombinationISH_fSH_fLNS_15FloatRoundStyleE2EEESG_S1L_JEEENS4_5SM1004TMEM4LOAD26SM100_TMEM_LOAD_16dp32b32xES12_S1C_NS4_39AutoVectorizingCopyWithAssumedAlignmentILi128EEENS4_14SM90_TMA_STOREES1C_S1X_S1X_EEEvvEEEEvNT_6ParamsE,@function
        .size           _ZN7cutlass13device_kernelINS_4gemm6kernel13GemmUniversalIN4cute5tupleIJiiiiEEENS1_10collective13CollectiveMmaINS1_35MainloopSm100TmaUmmaWarpSpecializedILi4ELi2ELi4ENS5_IJNS4_1CILi1EEESB_SB_EEEEENS5_IJNSA_ILi64EEENSA_ILi128EEESE_EEENS_12float_e5m2_tENS5_IJlSB_lEEESH_SI_NS4_8TiledMMAINS4_8MMA_AtomIJNS4_10MMA_TraitsINS4_19SM100_MMA_F8F6F4_SSEJSH_SH_fSE_SF_NS4_17integral_constantINS4_4UMMA5MajorELSP_0EEESQ_NSN_INSO_7ScaleInELSR_0EEESS_EEEEEENS4_6LayoutISC_NS5_IJNSA_ILi0EEESW_SW_EEEEENS5_IJNS4_10UnderscoreESZ_SZ_EEEEENS4_13SM90_TMA_LOADENS4_14ComposedLayoutINS4_7SwizzleILi2ELi4ELi3EEENS4_18smem_ptr_flag_bitsILi8EEENSV_INS5_IJNSA_ILi8EEESE_EEENS5_IJSE_SB_EEEEEEEvNS4_8identityES12_S1C_vS1D_EENS_8epilogue10collective18CollectiveEpilogueINS1F_23Sm100TmaWarpSpecializedILi2ELi2ELi32ELb0ELb0EEEJSG_NS5_IJNSV_ISE_SB_EES1K_EEESH_SI_SH_SI_NS1F_6fusion15FusionCallbacksIS1J_NS1M_17LinearCombinationISH_fSH_fLNS_15FloatRoundStyleE2EEESG_S1L_JEEENS4_5SM1004TMEM4LOAD26SM100_TMEM_LOAD_16dp32b32xES12_S1C_NS4_39AutoVectorizingCopyWithAssumedAlignmentILi128EEENS4_14SM90_TMA_STOREES1C_S1X_S1X_EEEvvEEEEvNT_6ParamsE,(.L_x_142 - _ZN7cutlass13device_kernelINS_4gemm6kernel13GemmUniversalIN4cute5tupleIJiiiiEEENS1_10collective13CollectiveMmaINS1_35MainloopSm100TmaUmmaWarpSpecializedILi4ELi2ELi4ENS5_IJNS4_1CILi1EEESB_SB_EEEEENS5_IJNSA_ILi64EEENSA_ILi128EEESE_EEENS_12float_e5m2_tENS5_IJlSB_lEEESH_SI_NS4_8TiledMMAINS4_8MMA_AtomIJNS4_10MMA_TraitsINS4_19SM100_MMA_F8F6F4_SSEJSH_SH_fSE_SF_NS4_17integral_constantINS4_4UMMA5MajorELSP_0EEESQ_NSN_INSO_7ScaleInELSR_0EEESS_EEEEEENS4_6LayoutISC_NS5_IJNSA_ILi0EEESW_SW_EEEEENS5_IJNS4_10UnderscoreESZ_SZ_EEEEENS4_13SM90_TMA_LOADENS4_14ComposedLayoutINS4_7SwizzleILi2ELi4ELi3EEENS4_18smem_ptr_flag_bitsILi8EEENSV_INS5_IJNSA_ILi8EEESE_EEENS5_IJSE_SB_EEEEEEEvNS4_8identityES12_S1C_vS1D_EENS_8epilogue10collective18CollectiveEpilogueINS1F_23Sm100TmaWarpSpecializedILi2ELi2ELi32ELb0ELb0EEEJSG_NS5_IJNSV_ISE_SB_EES1K_EEESH_SI_SH_SI_NS1F_6fusion15FusionCallbacksIS1J_NS1M_17LinearCombinationISH_fSH_fLNS_15FloatRoundStyleE2EEESG_S1L_JEEENS4_5SM1004TMEM4LOAD26SM100_TMEM_LOAD_16dp32b32xES12_S1C_NS4_39AutoVectorizingCopyWithAssumedAlignmentILi128EEENS4_14SM90_TMA_STOREES1C_S1X_S1X_EEEvvEEEEvNT_6ParamsE)
        .other          _ZN7cutlass13device_kernelINS_4gemm6kernel13GemmUniversalIN4cute5tupleIJiiiiEEENS1_10collective13CollectiveMmaINS1_35MainloopSm100TmaUmmaWarpSpecializedILi4ELi2ELi4ENS5_IJNS4_1CILi1EEESB_SB_EEEEENS5_IJNSA_ILi64EEENSA_ILi128EEESE_EEENS_12float_e5m2_tENS5_IJlSB_lEEESH_SI_NS4_8TiledMMAINS4_8MMA_AtomIJNS4_10MMA_TraitsINS4_19SM100_MMA_F8F6F4_SSEJSH_SH_fSE_SF_NS4_17integral_constantINS4_4UMMA5MajorELSP_0EEESQ_NSN_INSO_7ScaleInELSR_0EEESS_EEEEEENS4_6LayoutISC_NS5_IJNSA_ILi0EEESW_SW_EEEEENS5_IJNS4_10UnderscoreESZ_SZ_EEEEENS4_13SM90_TMA_LOADENS4_14ComposedLayoutINS4_7SwizzleILi2ELi4ELi3EEENS4_18smem_ptr_flag_bitsILi8EEENSV_INS5_IJNSA_ILi8EEESE_EEENS5_IJSE_SB_EEEEEEEvNS4_8identityES12_S1C_vS1D_EENS_8epilogue10collective18CollectiveEpilogueINS1F_23Sm100TmaWarpSpecializedILi2ELi2ELi32ELb0ELb0EEEJSG_NS5_IJNSV_ISE_SB_EES1K_EEESH_SI_SH_SI_NS1F_6fusion15FusionCallbacksIS1J_NS1M_17LinearCombinationISH_fSH_fLNS_15FloatRoundStyleE2EEESG_S1L_JEEENS4_5SM1004TMEM4LOAD26SM100_TMEM_LOAD_16dp32b32xES12_S1C_NS4_39AutoVectorizingCopyWithAssumedAlignmentILi128EEENS4_14SM90_TMA_STOREES1C_S1X_S1X_EEEvvEEEEvNT_6ParamsE,@"STO_CUDA_ENTRY STV_DEFAULT"
_ZN7cutlass13device_kernelINS_4gemm6kernel13GemmUniversalIN4cute5tupleIJiiiiEEENS1_10collective13CollectiveMmaINS1_35MainloopSm100TmaUmmaWarpSpecializedILi4ELi2ELi4ENS5_IJNS4_1CILi1EEESB_SB_EEEEENS5_IJNSA_ILi64EEENSA_ILi128EEESE_EEENS_12float_e5m2_tENS5_IJlSB_lEEESH_SI_NS4_8TiledMMAINS4_8MMA_AtomIJNS4_10MMA_TraitsINS4_19SM100_MMA_F8F6F4_SSEJSH_SH_fSE_SF_NS4_17integral_constantINS4_4UMMA5MajorELSP_0EEESQ_NSN_INSO_7ScaleInELSR_0EEESS_EEEEEENS4_6LayoutISC_NS5_IJNSA_ILi0EEESW_SW_EEEEENS5_IJNS4_10UnderscoreESZ_SZ_EEEEENS4_13SM90_TMA_LOADENS4_14ComposedLayoutINS4_7SwizzleILi2ELi4ELi3EEENS4_18smem_ptr_flag_bitsILi8EEENSV_INS5_IJNSA_ILi8EEESE_EEENS5_IJSE_SB_EEEEEEEvNS4_8identityES12_S1C_vS1D_EENS_8epilogue10collective18CollectiveEpilogueINS1F_23Sm100TmaWarpSpecializedILi2ELi2ELi32ELb0ELb0EEEJSG_NS5_IJNSV_ISE_SB_EES1K_EEESH_SI_SH_SI_NS1F_6fusion15FusionCallbacksIS1J_NS1M_17LinearCombinationISH_fSH_fLNS_15FloatRoundStyleE2EEESG_S1L_JEEENS4_5SM1004TMEM4LOAD26SM100_TMEM_LOAD_16dp32b32xES12_S1C_NS4_39AutoVectorizingCopyWithAssumedAlignmentILi128EEENS4_14SM90_TMA_STOREES1C_S1X_S1X_EEEvvEEEEvNT_6ParamsE:
[----:B------:R-:W1:Y:S01]  /*0000*/  LDC R1, c[0x0][0x37c] ;  /* 0x0000df00ff017b82 */ /* 0x000e620000000800 */
[----:B------:R-:W2:Y:S01]  /*0010*/  S2R R108, SR_TID.X ;  /* 0x00000000006c7919 */ /* 0x000ea20000002100 */
[----:B------:R-:W3:Y:S01]  /*0020*/  LDCU.64 UR4, c[0x0][0x890] ;  /* 0x00011200ff0477ac */ /* 0x000ee20008000a00 */
[----:B------:R-:W-:Y:S02]  /*0030*/  PRMT R95, RZ, 0x7610, R95 ;  /* 0x00007610ff5f7816 */ /* 0x000fe4000000005f */
[----:B------:R-:W-:Y:S01]  /*0040*/  ELECT P5, URZ, PT ;  /* 0x0000000000ff782f */ /* 0x000fe200038a0000 */
[----:B------:R-:W4:Y:S01]  /*0050*/  LDCU.64 UR46, c[0x0][0x358] ;  /* 0x00006b00ff2e77ac */ /* 0x000f220008000a00 */
[----:B---3--:R-:W-:-:S04]  /*0060*/  UISETP.NE.U32.AND UP0, UPT, UR4, URZ, UPT ;  /* 0x000000ff0400728c */ /* 0x008fc8000bf05070 */
[----:B------:R-:W-:Y:S01]  /*0070*/  UISETP.NE.AND.EX UP0, UPT, UR5, URZ, UPT, UP0 ;  /* 0x000000ff0500728c */ /* 0x000fe2000bf05300 */
[----:B--2---:R-:W-:-:S05]  /*0080*/  SHF.R.U32.HI R101, RZ, 0x5, R108 ;  /* 0x00000005ff657819 */ /* 0x004fca000001166c */
[----:B------:R-:W2:Y:S02]  /*0090*/  SHFL.IDX PT, R0, R101, RZ, 0x1f ;  /* 0x00001fff65007589 */ /* 0x000ea400000e0000 */
[----:B--2---:R-:W-:Y:S01]  /*00a0*/  R2UR UR8, R0 ;  /* 0x00000000000872ca */ /* 0x004fe200000e0000 */
[----:B-1--4-:R-:W-:-:S14]  /*00b0*/  BRA.U UP0, `(.L_x_0) ;  /* 0x00000001002c7547 */ /* 0x012fdc000b800000 */
[----:B------:R-:W1:Y:S02]  /*00c0*/  LDCU.64 UR6, c[0x0][0x888] ;  /* 0x00011100ff0677ac */ /* 0x000e640008000a00 */
[----:B-1----:R-:W-:-:S04]  /*00d0*/  UISETP.NE.U32.AND UP0, UPT, UR6, URZ, UPT ;  /* 0x000000ff0600728c */ /* 0x002fc8000bf05070 */
[----:B------:R-:W-:-:S09]  /*00e0*/  UISETP.NE.AND.EX UP0, UPT, UR7, URZ, UPT, UP0 ;  /* 0x000000ff0700728c */ /* 0x000fd2000bf05300 */
[----:B------:R-:W-:Y:S05]  /*00f0*/  BRA.U !UP0, `(.L_x_1) ;  /* 0x0000000108107547 */ /* 0x000fea000b800000 */
[----:B------:R-:W1:Y:S02]  /*0100*/  LDC.64 R2, c[0x0][0x888] ;  /* 0x00022200ff027b82 */ /* 0x000e640000000a00 */
[----:B-1----:R1:W5:Y:S01]  /*0110*/  LDG.E R49, desc[UR46][R2.64] ;  /* 0x0000002e02317981 */ /* 0x002362000c1e1900 */
[----:B------:R-:W-:Y:S01]  /*0120*/  HFMA2 R95, -RZ, RZ, 0, 5.9604644775390625e-08 ;  /* 0x00000001ff5f7431 */ /* 0x000fe200000001ff */
[----:B------:R-:W-:Y:S05]  /*0130*/  BRA `(.L_x_0) ;  /* 0x00000000000c7947 */ /* 0x000fea0003800000 */
.L_x_1:
[----:B------:R-:W1:Y:S01]  /*0140*/  LDCU UR6, c[0x0][0x880] ;  /* 0x00011000ff0677ac */ /* 0x000e620008000800 */
[----:B------:R-:W-:Y:S01]  /*0150*/  HFMA2 R95, -RZ, RZ, 0, 5.9604644775390625e-08 ;  /* 0x00000001ff5f7431 */ /* 0x000fe200000001ff */
[----:B-1----:R-:W-:-:S07]  /*0160*/  MOV R49, UR6 ;  /* 0x0000000600317c02 */ /* 0x002fce0008000f00 */
.L_x_0:
[----:B------:R-:W2:Y:S02]  /*0170*/  LDCU.64 UR6, c[0x0][0x8b0] ;  /* 0x00011600ff0677ac */ /* 0x000ea40008000a00 */
[----:B--2---:R-:W-:-:S04]  /*0180*/  UISETP.NE.U32.AND UP0, UPT, UR6, URZ, UPT ;  /* 0x000000ff0600728c */ /* 0x004fc8000bf05070 */
[----:B------:R-:W-:-:S09]  /*0190*/  UISETP.NE.AND.EX UP0, UPT, UR7, URZ, UPT, UP0 ;  /* 0x000000ff0700728c */ /* 0x000fd2000bf05300 */
[----:B------:R-:W-:Y:S05]  /*01a0*/  BRA.U UP0, `(.L_x_2) ;  /* 0x0000000100247547 */ /* 0x000fea000b800000 */
[----:B------:R-:W2:Y:S02]  /*01b0*/  LDCU.64 UR6, c[0x0][0x8a8] ;  /* 0x00011500ff0677ac */ /* 0x000ea40008000a00 */
[----:B--2---:R-:W-:-:S04]  /*01c0*/  UISETP.NE.U32.AND UP0, UPT, UR6, URZ, UPT ;  /* 0x000000ff0600728c */ /* 0x004fc8000bf05070 */
[----:B------:R-:W-:-:S09]  /*01d0*/  UISETP.NE.AND.EX UP0, UPT, UR7, URZ, UPT, UP0 ;  /* 0x000000ff0700728c */ /* 0x000fd2000bf05300 */
[----:B------:R-:W-:Y:S05]  /*01e0*/  BRA.U !UP0, `(.L_x_3) ;  /* 0x00000001080c7547 */ /* 0x000fea000b800000 */
[----:B-1----:R-:W1:Y:S02]  /*01f0*/  LDC.64 R2, c[0x0][0x8a8] ;  /* 0x00022a00ff027b82 */ /* 0x002e640000000a00 */
[----:B-1----:R2:W5:Y:S01]  /*0200*/  LDG.E R47, desc[UR46][R2.64] ;  /* 0x0000002e022f7981 */ /* 0x002562000c1e1900 */
[----:B------:R-:W-:Y:S05]  /*0210*/  BRA `(.L_x_2) ;  /* 0x0000000000087947 */ /* 0x000fea0003800000 */
.L_x_3:
[----:B------:R-:W2:Y:S02]  /*0220*/  LDCU UR6, c[0x0][0x8a0] ;  /* 0x00011400ff0677ac */ /* 0x000ea40008000800 */
[----:B--2---:R-:W-:Y:S02]  /*0230*/  MOV R47, UR6 ;  /* 0x00000006002f7c02 */ /* 0x004fe40008000f00 */
.L_x_2:
[----:B------:R-:W-:Y:S01]  /*0240*/  IMAD.U32 R0, RZ, RZ, UR8 ;  /* 0x00000008ff007e24 */ /* 0x000fe2000f8e00ff */
[----:B------:R-:W-:Y:S04]  /*0250*/  BSSY.RECONVERGENT B0, `(.L_x_4) ;  /* 0x000000c000007945 */ /* 0x000fe80003800200 */
[C---:B------:R-:W-:Y:S02]  /*0260*/  ISETP.NE.OR P1, PT, R0.reuse, 0x1, !P5 ;  /* 0x000000010000780c */ /* 0x040fe40006f25670 */
[----:B------:R-:W-:-:S11]  /*0270*/  ISETP.NE.OR P0, PT, R0, 0x3, !P5 ;  /* 0x000000030000780c */ /* 0x000fd60006f05670 */
[----:B------:R-:W-:Y:S05]  /*0280*/  @P1 BRA `(.L_x_5) ;  /* 0x0000000000201947 */ /* 0x000fea0003800000 */
[----:B------:R-:W3:Y:S02]  /*0290*/  LDCU.64 UR6, c[0x0][0x348] ;  /* 0x00006900ff0677ac */ /* 0x000ee40008000a00 */
[----:B---3--:R-:W-:Y:S02]  /*02a0*/  UIADD3 UR10, UP1, UPT, UR6, 0x80, URZ ;  /* 0x00000080060a7890 */ /* 0x008fe4000ff3e0ff */
[----:B------:R-:W-:Y:S02]  /*02b0*/  UIADD3 UR6, UP0, UPT, UR6, 0x180, URZ ;  /* 0x0000018006067890 */ /* 0x000fe4000ff1e0ff */
[----:B------:R-:W-:Y:S02]  /*02c0*/  UIADD3.X UR11, UPT, UPT, URZ, UR7, URZ, UP1, !UPT ;  /* 0x00000007ff0b7290 */ /* 0x000fe40008ffe4ff */
[----:B------:R-:W-:-:S07]  /*02d0*/  UIADD3.X UR7, UPT, UPT, URZ, UR7, URZ, UP0, !UPT ;  /* 0x00000007ff077290 */ /* 0x000fce00087fe4ff */
[----:B------:R3:W-:Y:S02]  /*02e0*/  UTMACCTL.PF [UR10] ;  /* 0x000000000a0079b9 */ /* 0x0007e40008040000 */
[----:B------:R3:W-:Y:S02]  /*02f0*/  UTMACCTL.PF [UR6] ;  /* 0x00000000060079b9 */ /* 0x0007e40008040000 */
[----:B---3--:R-:W-:Y:S01]  /*0300*/  NOP ;  /* 0x0000000000007918 */ /* 0x008fe20000000000 */
.L_x_5:
[----:B------:R-:W-:Y:S05]  /*0310*/  BSYNC.RECONVERGENT B0 ;  /* 0x0000000000007941 */ /* 0x000fea0003800200 */
.L_x_4:
[----:B------:R-:W-:Y:S04]  /*0320*/  BSSY.RECONVERGENT B0, `(.L_x_6) ;  /* 0x000000a000007945 */ /* 0x000fe80003800200 */
        /* <DEDUP_REMOVED lines=9> */
.L_x_7:
[----:B------:R-:W-:Y:S05]  /*03c0*/  BSYNC.RECONVERGENT B0 ;  /* 0x0000000000007941 */ /* 0x000fea0003800200 */
.L_x_6:
[----:B------:R-:W3:Y:S01]  /*03d0*/  LDCU.64 UR6, c[0x0][0x888] ;  /* 0x00011100ff0677ac */ /* 0x000ee20008000a00 */
[----:B------:R-:W-:Y:S02]  /*03e0*/  UISETP.EQ.U32.AND UP1, UPT, UR4, URZ, UPT ;  /* 0x000000ff0400728c */ /* 0x000fe4000bf22070 */
[----:B------:R-:W-:Y:S02]  /*03f0*/  UPLOP3.LUT UP2, UPT, UPT, UPT, UPT, 0x80, 0x8 ;  /* 0x000000000008789c */ /* 0x000fe40003f4f070 */
[----:B---3--:R-:W-:-:S04]  /*0400*/  UISETP.NE.U32.AND UP0, UPT, UR6, URZ, UPT ;  /* 0x000000ff0600728c */ /* 0x008fc8000bf05070 */
[----:B------:R-:W-:-:S04]  /*0410*/  UISETP.NE.AND.EX UP0, UPT, UR7, URZ, UPT, UP0 ;  /* 0x000000ff0700728c */ /* 0x000fc8000bf05300 */
[----:B------:R-:W-:-:S04]  /*0420*/  UISETP.EQ.OR.EX UP3, UPT, UR5, URZ, !UP0, UP1 ;  /* 0x000000ff0500728c */ /* 0x000fc8000c762710 */
[----:B------:R-:W-:-:S05]  /*0430*/  UP2UR UR50, UPR, URZ, 0x8 ;  /* 0x00000008ff327883 */ /* 0x000fca0008000000 */
[----:B------:R-:W-:Y:S07]  /*0440*/  BRA.U !UP3, `(.L_x_8) ;  /* 0x000000010b207547 */ /* 0x000fee000b800000 */
[----:B------:R-:W-:Y:S01]  /*0450*/  UISETP.NE.U32.AND UP2, UPT, UR4, URZ, UPT ;  /* 0x000000ff0400728c */ /* 0x000fe2000bf45070 */
[----:B-----5:R-:W-:Y:S01]  /*0460*/  FSETP.NEU.AND P0, PT, R49, RZ, PT ;  /* 0x000000ff3100720b */ /* 0x020fe20003f0d000 */
[----:B------:R-:W-:Y:S02]  /*0470*/  USEL UR4, URZ, 0xffffffff, UP0 ;  /* 0xffffffffff047887 */ /* 0x000fe40008000000 */
[----:B------:R-:W-:-:S10]  /*0480*/  UISETP.NE.AND.EX UP2, UPT, UR5, URZ, UPT, UP2 ;  /* 0x000000ff0500728c */ /* 0x000fd4000bf45320 */
[----:B------:R-:W-:Y:S01]  /*0490*/  VOTEU.ANY UP1, P0 ;  /* 0x0000000000ff7886 */ /* 0x000fe20000020100 */
[----:B------:R-:W-:-:S04]  /*04a0*/  @!UP2 USEL UR4, URZ, 0xffffffff, UP1 ;  /* 0xffffffffff04a887 */ /* 0x000fc80008800000 */
[----:B------:R-:W-:-:S04]  /*04b0*/  ULOP3.LUT UR4, UR4, 0x1, URZ, 0xc0, !UPT ;  /* 0x0000000104047892 */ /* 0x000fc8000f8ec0ff */
[----:B------:R-:W-:-:S11]  /*04c0*/  UISETP.NE.U32.AND UP2, UPT, UR4, 0x1, UPT ;  /* 0x000000010400788c */ /* 0x000fd6000bf45070 */
.L_x_8:
[----:B-12---:R-:W1:Y:S01]  /*04d0*/  SHFL.IDX PT, R2, R101, RZ, 0x1f ;  /* 0x00001fff65027589 */ /* 0x006e6200000e0000 */
[----:B------:R-:W-:-:S04]  /*04e0*/  UISETP.NE.AND UP1, UPT, UR8, 0x2, UPT ;  /* 0x000000020800788c */ /* 0x000fc8000bf25270 */
[----:B------:R-:W-:Y:S01]  /*04f0*/  USEL UR6, URZ, 0x1, UP1 ;  /* 0x00000001ff067887 */ /* 0x000fe20008800000 */
[----:B-1----:R-:W-:-:S13]  /*0500*/  ISETP.NE.AND P0, PT, R2, RZ, PT ;  /* 0x000000ff0200720c */ /* 0x002fda0003f05270 */
[----:B------:R-:W-:Y:S05]  /*0510*/  @P0 BRA `(.L_x_9) ;  /* 0x0000000000480947 */ /* 0x000fea0003800000 */
[----:B------:R-:W1:Y:S01]  /*0520*/  S2UR UR5, SR_CgaCtaId ;  /* 0x00000000000579c3 */ /* 0x000e620000008800 */
[----:B------:R-:W-:Y:S01]  /*0530*/  UMOV UR7, 0x400 ;  /* 0x0000040000077882 */ /* 0x000fe20000000000 */
[----:B------:R-:W-:Y:S01]  /*0540*/  UMOV UR4, 0x1 ;  /* 0x0000000100047882 */ /* 0x000fe20000000000 */
[----:B------:R-:W-:Y:S01]  /*0550*/  ELECT P0, URZ, PT ;  /* 0x0000000000ff782f */ /* 0x000fe20003800000 */
[----:B------:R-:W-:-:S04]  /*0560*/  UIADD3 UR10, UPT, UPT, -UR4, 0x100000, URZ ;  /* 0x00100000040a7890 */ /* 0x000fc8000fffe1ff */
[----:B------:R-:W-:Y:S02]  /*0570*/  USHF.L.U32 UR11, UR10, 0xb, URZ ;  /* 0x0000000b0a0b7899 */ /* 0x000fe400080006ff */
[----:B------:R-:W-:Y:S02]  /*0580*/  USHF.L.U32 UR10, UR10, 0x1, URZ ;  /* 0x000000010a0a7899 */ /* 0x000fe400080006ff */
[----:B-1----:R-:W-:Y:S01]  /*0590*/  ULEA UR5, UR5, UR7, 0x18 ;  /* 0x0000000705057291 */ /* 0x002fe2000f8ec0ff */
[----:B------:R-:W1:Y:S11]  /*05a0*/  FENCE.VIEW.ASYNC.S ;  /* 0x00000000000073c6 */ /* 0x000e760000000000 */
[----:B-1----:R1:W2:Y:S01]  /*05b0*/  SYNCS.EXCH.64 URZ, [UR5], UR10 ;  /* 0x0000000a05ff75b2 */ /* 0x0022a20008000100 */
[----:B------:R1:W3:Y:S01]  /*05c0*/  SYNCS.EXCH.64 URZ, [UR5+0x20], UR10 ;  /* 0x0000200a05ff75b2 */ /* 0x0002e20008000100 */
[----:B------:R1:W4:Y:S01]  /*05d0*/  SYNCS.EXCH.64 URZ, [UR5+0x8], UR10 ;  /* 0x0000080a05ff75b2 */ /* 0x0003220008000100 */
[----:B------:R1:W1:Y:S01]  /*05e0*/  SYNCS.EXCH.64 URZ, [UR5+0x28], UR10 ;  /* 0x0000280a05ff75b2 */ /* 0x0002620008000100 */
[----:B------:R1:W1:Y:S01]  /*05f0*/  SYNCS.EXCH.64 URZ, [UR5+0x10], UR10 ;  /* 0x0000100a05ff75b2 */ /* 0x0002620008000100 */
[----:B------:R1:W1:Y:S01]  /*0600*/  SYNCS.EXCH.64 URZ, [UR5+0x30], UR10 ;  /* 0x0000300a05ff75b2 */ /* 0x0002620008000100 */
[----:B------:R1:W1:Y:S01]  /*0610*/  SYNCS.EXCH.64 URZ, [UR5+0x18], UR10 ;  /* 0x0000180a05ff75b2 */ /* 0x0002620008000100 */
[----:B------:R1:W1:Y:S01]  /*0620*/  SYNCS.EXCH.64 URZ, [UR5+0x38], UR10 ;  /* 0x0000380a05ff75b2 */ /* 0x0002620008000100 */
[----:B------:R-:W-:Y:S01]  /*0630*/  NOP ;  /* 0x0000000000007918 */ /* 0x000fe20000000000 */
.L_x_9:
[----:B------:R-:W2:Y:S01]  /*0640*/  SHFL.IDX PT, R2, R101, RZ, 0x1f ;  /* 0x00001fff65027589 */ /* 0x000ea200000e0000 */
[----:B------:R-:W-:Y:S01]  /*0650*/  NOP ;  /* 0x0000000000007918 */ /* 0x000fe20000000000 */
[----:B--2---:R-:W-:-:S13]  /*0660*/  ISETP.NE.AND P0, PT, R2, 0x1, PT ;  /* 0x000000010200780c */ /* 0x004fda0003f05270 */
[----:B------:R-:W-:Y:S05]  /*0670*/  @P0 BRA `(.L_x_10) ;  /* 0x0000000000480947 */ /* 0x000fea0003800000 */
[----:B------:R-:W2:Y:S01]  /*0680*/  S2UR UR7, SR_CgaCtaId ;  /* 0x00000000000779c3 */ /* 0x000ea20000008800 */
[----:B------:R-:W-:Y:S01]  /*0690*/  UMOV UR9, 0x400 ;  /* 0x0000040000097882 */ /* 0x000fe20000000000 */
[----:B-1----:R-:W-:Y:S01]  /*06a0*/  UMOV UR5, 0x20 ;  /* 0x0000002000057882 */ /* 0x002fe20000000000 */
[----:B------:R-:W-:Y:S01]  /*06b0*/  UMOV UR4, 0x80 ;  /* 0x0000008000047882 */ /* 0x000fe20000000000 */
[----:B------:R-:W-:-:S04]  /*06c0*/  UIADD3 UR10, UPT, UPT, -UR5, 0x100000, URZ ;  /* 0x00100000050a7890 */ /* 0x000fc8000fffe1ff */
[----:B------:R-:W-:Y:S02]  /*06d0*/  USHF.L.U32 UR11, UR10, 0xb, URZ ;  /* 0x0000000b0a0b7899 */ /* 0x000fe400080006ff */
[----:B------:R-:W-:Y:S02]  /*06e0*/  USHF.L.U32 UR10, UR10, 0x1, URZ ;  /* 0x000000010a0a7899 */ /* 0x000fe400080006ff */
[----:B------:R-:W-:-:S04]  /*06f0*/  UIADD3 UR4, UPT, UPT, -UR4, 0x100000, URZ ;  /* 0x0010000004047890 */ /* 0x000fc8000fffe1ff */
[----:B------:R-:W-:Y:S02]  /*0700*/  USHF.L.U32 UR5, UR4, 0xb, URZ ;  /* 0x0000000b04057899 */ /* 0x000fe400080006ff */
[----:B------:R-:W-:Y:S01]  /*0710*/  USHF.L.U32 UR4, UR4, 0x1, URZ ;  /* 0x0000000104047899 */ /* 0x000fe200080006ff */
[----:B------:R-:W-:Y:S01]  /*0720*/  ELECT P0, URZ, PT ;  /* 0x0000000000ff782f */ /* 0x000fe20003800000 */
[----:B--2---:R-:W-:Y:S01]  /*0730*/  ULEA UR7, UR7, UR9, 0x18 ;  /* 0x0000000907077291 */ /* 0x004fe2000f8ec0ff */
[----:B------:R-:W1:Y:S11]  /*0740*/  FENCE.VIEW.ASYNC.S ;  /* 0x00000000000073c6 */ /* 0x000e760000000000 */
[----:B-1----:R2:W1:Y:S01]  /*0750*/  SYNCS.EXCH.64 URZ, [UR7+0x40], UR10 ;  /* 0x0000400a07ff75b2 */ /* 0x0024620008000100 */
[----:B------:R2:W1:Y:S01]  /*0760*/  SYNCS.EXCH.64 URZ, [UR7+0x50], UR4 ;  /* 0x0000500407ff75b2 */ /* 0x0004620008000100 */
[----:B------:R2:W1:Y:S01]  /*0770*/  SYNCS.EXCH.64 URZ, [UR7+0x48], UR10 ;  /* 0x0000480a07ff75b2 */ /* 0x0004620008000100 */
[----:B------:R2:W1:Y:S02]  /*0780*/  SYNCS.EXCH.64 URZ, [UR7+0x58], UR4 ;  /* 0x0000580407ff75b2 */ /* 0x0004640008000100 */
[----:B--2---:R-:W-:Y:S01]  /*0790*/  NOP ;  /* 0x0000000000007918 */ /* 0x004fe20000000000 */
.L_x_10:
[----:B------:R-:W2:Y:S01]  /*07a0*/  SHFL.IDX PT, R2, R101, RZ, 0x1f ;  /* 0x00001fff65027589 */ /* 0x000ea200000e0000 */
[----:B------:R-:W-:Y:S01]  /*07b0*/  NOP ;  /* 0x0000000000007918 */ /* 0x000fe20000000000 */
[----:B--2---:R-:W-:-:S13]  /*07c0*/  ISETP.NE.AND P0, PT, R2, 0x3, PT ;  /* 0x000000030200780c */ /* 0x004fda0003f05270 */
[----:B------:R-:W-:Y:S05]  /*07d0*/  @P0 BRA `(.L_x_11) ;  /* 0x0000000000300947 */ /* 0x000fea0003800000 */
[----:B-1----:R-:W1:Y:S01]  /*07e0*/  S2UR UR5, SR_CgaCtaId ;  /* 0x00000000000579c3 */ /* 0x002e620000008800 */
        /* <DEDUP_REMOVED lines=8> */
[----:B-1----:R2:W1:Y:S01]  /*0870*/  SYNCS.EXCH.64 URZ, [UR5+0x60], UR10 ;  /* 0x0000600a05ff75b2 */ /* 0x0024620008000100 */
[----:B------:R2:W1:Y:S02]  /*0880*/  SYNCS.EXCH.64 URZ, [UR5+0x68], UR10 ;  /* 0x0000680a05ff75b2 */ /* 0x0004640008000100 */
[----:B--2---:R-:W-:Y:S01]  /*0890*/  NOP ;  /* 0x0000000000007918 */ /* 0x004fe20000000000 */
.L_x_11:
[----:B------:R-:W2:Y:S01]  /*08a0*/  SHFL.IDX PT, R2, R101, RZ, 0x1f ;  /* 0x00001fff65027589 */ /* 0x000ea200000e0000 */
[----:B------:R-:W-:Y:S01]  /*08b0*/  NOP ;  /* 0x0000000000007918 */ /* 0x000fe20000000000 */
[----:B--2---:R-:W-:-:S13]  /*08c0*/  ISETP.NE.AND P0, PT, R2, 0x4, PT ;  /* 0x000000040200780c */ /* 0x004fda0003f05270 */
[----:B------:R-:W-:Y:S05]  /*08d0*/  @P0 BRA `(.L_x_12) ;  /* 0x00000000004c0947 */ /* 0x000fea0003800000 */
[----:B-1----:R-:W1:Y:S01]  /*08e0*/  S2UR UR5, SR_CgaCtaId ;  /* 0x00000000000579c3 */ /* 0x002e620000008800 */
[----:B------:R-:W-:Y:S01]  /*08f0*/  UMOV UR9, 0x100 ;  /* 0x0000010000097882 */ /* 0x000fe20000000000 */
[----:B------:R-:W-:Y:S01]  /*0900*/  UMOV UR7, 0x400 ;  /* 0x0000040000077882 */ /* 0x000fe20000000000 */
[----:B------:R-:W-:Y:S01]  /*0910*/  USEL UR9, UR9, 0xe0, UP2 ;  /* 0x000000e009097887 */ /* 0x000fe20009000000 */
[----:B------:R-:W-:Y:S01]  /*0920*/  UMOV UR4, 0x1 ;  /* 0x0000000100047882 */ /* 0x000fe20000000000 */
[----:B------:R-:W-:Y:S01]  /*0930*/  ELECT P0, URZ, PT ;  /* 0x0000000000ff782f */ /* 0x000fe20003800000 */
[----:B------:R-:W-:-:S04]  /*0940*/  UIADD3 UR10, UPT, UPT, -UR4, 0x100000, URZ ;  /* 0x00100000040a7890 */ /* 0x000fc8000fffe1ff */
[----:B------:R-:W-:Y:S02]  /*0950*/  USHF.L.U32 UR11, UR10, 0xb, URZ ;  /* 0x0000000b0a0b7899 */ /* 0x000fe400080006ff */
[----:B------:R-:W-:Y:S02]  /*0960*/  USHF.L.U32 UR10, UR10, 0x1, URZ ;  /* 0x000000010a0a7899 */ /* 0x000fe400080006ff */
[----:B------:R-:W-:-:S04]  /*0970*/  UIADD3 UR12, UPT, UPT, -UR9, 0x100000, URZ ;  /* 0x00100000090c7890 */ /* 0x000fc8000fffe1ff */
[----:B------:R-:W-:Y:S02]  /*0980*/  USHF.L.U32 UR13, UR12, 0xb, URZ ;  /* 0x0000000b0c0d7899 */ /* 0x000fe400080006ff */
[----:B------:R-:W-:Y:S02]  /*0990*/  USHF.L.U32 UR12, UR12, 0x1, URZ ;  /* 0x000000010c0c7899 */ /* 0x000fe400080006ff */
[----:B-1----:R-:W-:Y:S01]  /*09a0*/  ULEA UR5, UR5, UR7, 0x18 ;  /* 0x0000000705057291 */ /* 0x002fe2000f8ec0ff */
[----:B------:R-:W1:Y:S11]  /*09b0*/  FENCE.VIEW.ASYNC.S ;  /* 0x00000000000073c6 */ /* 0x000e760000000000 */
[----:B-1----:R2:W1:Y:S01]  /*09c0*/  SYNCS.EXCH.64 URZ, [UR5+0x70], UR10 ;  /* 0x0000700a05ff75b2 */ /* 0x0024620008000100 */
[----:B------:R2:W1:Y:S01]  /*09d0*/  SYNCS.EXCH.64 URZ, [UR5+0x80], UR12 ;  /* 0x0000800c05ff75b2 */ /* 0x0004620008000100 */
[----:B------:R2:W1:Y:S01]  /*09e0*/  SYNCS.EXCH.64 URZ, [UR5+0x78], UR10 ;  /* 0x0000780a05ff75b2 */ /* 0x0004620008000100 */
[----:B------:R2:W1:Y:S02]  /*09f0*/  SYNCS.EXCH.64 URZ, [UR5+0x88], UR12 ;  /* 0x0000880c05ff75b2 */ /* 0x0004640008000100 */
[----:B--2---:R-:W-:Y:S01]  /*0a00*/  NOP ;  /* 0x0000000000007918 */ /* 0x004fe20000000000 */
.L_x_12:
        /* <DEDUP_REMOVED lines=20> */
[----:B------:R2:W1:Y:S01]  /*0b50*/  SYNCS.EXCH.64 URZ, [UR7+0xb8], UR4 ;  /* 0x0000b80407ff75b2 */ /* 0x0004620008000100 */
[----:B------:R2:W1:Y:S01]  /*0b60*/  SYNCS.EXCH.64 URZ, [UR7+0xa0], UR10 ;  /* 0x0000a00a07ff75b2 */ /* 0x0004620008000100 */
[----:B------:R2:W1:Y:S01]  /*0b70*/  SYNCS.EXCH.64 URZ, [UR7+0xc0], UR4 ;  /* 0x0000c00407ff75b2 */ /* 0x0004620008000100 */
[----:B------:R2:W1:Y:S01]  /*0b80*/  SYNCS.EXCH.64 URZ, [UR7+0xa8], UR10 ;  /* 0x0000a80a07ff75b2 */ /* 0x0004620008000100 */
[----:B------:R2:W1:Y:S02]  /*0b90*/  SYNCS.EXCH.64 URZ, [UR7+0xc8], UR4 ;  /* 0x0000c80407ff75b2 */ /* 0x0004640008000100 */
[----:B--2---:R-:W-:Y:S01]  /*0ba0*/  NOP ;  /* 0x0000000000007918 */ /* 0x004fe20000000000 */
.L_x_13:
        /* <DEDUP_REMOVED lines=18> */
.L_x_14:
[----:B-1----:R-:W1:Y:S01]  /*0cd0*/  S2UR UR5, SR_CTAID.X ;  /* 0x00000000000579c3 */ /* 0x002e620000002500 */
[----:B------:R-:W-:-:S05]  /*0ce0*/  CS2R.32 R96, SR_CgaSize ;  /* 0x0000000000607805 */ /* 0x000fca0000008a00 */
[----:B------:R-:W-:-:S05]  /*0cf0*/  IMAD R96, R96, -0xa0, RZ ;  /* 0xffffff6060607824 */ /* 0x000fca00078e02ff */
[----:B------:R-:W-:-:S14]  /*0d00*/  R2UR UR9, R96 ;  /* 0x00000000600972ca */ /* 0x000fdc00000e0000 */
[----:B------:R-:W2:Y:S01]  /*0d10*/  LDCU UR9, c[0x0][UR9+0x2b0] ;  /* 0x00005600090977ac */ /* 0x000ea20008000800 */
[----:B------:R-:W-:Y:S01]  /*0d20*/  NOP ;  /* 0x0000000000007918 */ /* 0x000fe20000000000 */
[----:B------:R-:W-:-:S05]  /*0d30*/  CS2R.32 R96, SR_CgaSize ;  /* 0x0000000000607805 */ /* 0x000fca0000008a00 */
[----:B------:R-:W-:-:S05]  /*0d40*/  IMAD R96, R96, -0xa0, RZ ;  /* 0xffffff6060607824 */ /* 0x000fca00078e02ff */
[----:B------:R-:W-:-:S14]  /*0d50*/  R2UR UR7, R96 ;  /* 0x00000000600772ca */ /* 0x000fdc00000e0000 */
[----:B------:R-:W3:Y:S01]  /*0d60*/  LDCU UR7, c[0x0][UR7+0x2b4] ;  /* 0x00005680070777ac */ /* 0x000ee20008000800 */
[----:B------:R-:W4:Y:S08]  /*0d70*/  S2UR UR4, SR_CTAID.Y ;  /* 0x00000000000479c3 */ /* 0x000f300000002600 */
[----:B------:R-:W3:Y:S01]  /*0d80*/  LDC R9, c[0x0][0xb24] ;  /* 0x0002c900ff097b82 */ /* 0x000ee20000000800 */
[----:B-1----:R-:W-:-:S02]  /*0d90*/  I2FP.F32.U32 R4, UR5 ;  /* 0x0000000500047c45 */ /* 0x002fc40008201000 */
[----:B------:R-:W-:-:S05]  /*0da0*/  CS2R.32 R5, SR_CgaSize ;  /* 0x0000000000057805 */ /* 0x000fca0000008a00 */
[----:B------:R-:W-:-:S06]  /*0db0*/  IMAD R5, R5, -0xa0, RZ ;  /* 0xffffff6005057824 */ /* 0x000fcc00078e02ff */
[----:B------:R-:W1:Y:S01]  /*0dc0*/  LDC R5, c[0x0][R5+0x2a0] ;  /* 0x0000a80005057b82 */ /* 0x000e620000000800 */
[----:B------:R-:W-:Y:S01]  /*0dd0*/  MOV R21, UR5 ;  /* 0x0000000500157c02 */ /* 0x000fe20008000f00 */
[----:B--2---:R-:W-:Y:S01]  /*0de0*/  FMUL R4, R4, UR9 ;  /* 0x0000000904047c20 */ /* 0x004fe20008400000 */
[----:B----4-:R-:W-:Y:S02]  /*0df0*/  I2FP.F32.U32 R2, UR4 ;  /* 0x0000000400027c45 */ /* 0x010fe40008201000 */
[----:B------:R-:W-:-:S05]  /*0e00*/  CS2R.32 R3, SR_CgaSize ;  /* 0x0000000000037805 */ /* 0x000fca0000008a00 */
[----:B------:R-:W-:-:S06]  /*0e10*/  IMAD R3, R3, -0xa0, RZ ;  /* 0xffffff6003037824 */ /* 0x000fcc00078e02ff */
[----:B------:R-:W2:Y:S01]  /*0e20*/  LDC R3, c[0x0][R3+0x2a4] ;  /* 0x0000a90003037b82 */ /* 0x000ea20000000800 */
[----:B------:R-:W4:Y:S01]  /*0e30*/  F2I.U32.TRUNC.NTZ R96, R4 ;  /* 0x0000000400607305 */ /* 0x000f22000020f000 */
[----:B------:R-:W-:Y:S01]  /*0e40*/  MOV R20, UR4 ;  /* 0x0000000400147c02 */ /* 0x000fe20008000f00 */
[----:B---3--:R-:W-:-:S05]  /*0e50*/  FMUL R2, R2, UR7 ;  /* 0x0000000702027c20 */ /* 0x008fca0008400000 */
[----:B------:R-:W-:Y:S01]  /*0e60*/  BAR.SYNC.DEFER_BLOCKING 0x0 ;  /* 0x0000000000007b1d */ /* 0x000fe20000010000 */
[----:B------:R-:W-:-:S05]  /*0e70*/  ISETP.GE.AND P0, PT, R9, 0x1, PT ;  /* 0x000000010900780c */ /* 0x000fca0003f06270 */
[----:B------:R-:W3:Y:S02]  /*0e80*/  F2I.U32.TRUNC.NTZ R94, R2 ;  /* 0x00000002005e7305 */ /* 0x000ee4000020f000 */
[----:B------:R-:W2:Y:S01]  /*0e90*/  S2UR UR36, SR_CTAID.Z ;  /* 0x00000000002479c3 */ /* 0x000ea20000002700 */
[----:B----4-:R-:W-:-:S05]  /*0ea0*/  IADD3 R96, PT, PT, -R96, RZ, RZ ;  /* 0x000000ff60607210 */ /* 0x010fca0007ffe1ff */
[----:B-1----:R-:W-:Y:S01]  /*0eb0*/  IMAD R96, R5, R96, UR5 ;  /* 0x0000000505607e24 */ /* 0x002fe2000f8e0260 */
[----:B---3--:R-:W-:-:S05]  /*0ec0*/  IADD3 R94, PT, PT, -R94, RZ, RZ ;  /* 0x000000ff5e5e7210 */ /* 0x008fca0007ffe1ff */
[----:B--2---:R-:W-:Y:S01]  /*0ed0*/  IMAD R94, R3, R94, UR4 ;  /* 0x00000004035e7e24 */ /* 0x004fe2000f8e025e */
[----:B------:R-:W-:Y:S06]  /*0ee0*/  @!P0 BRA `(.L_x_15) ;  /* 0x0000000000b88947 */ /* 0x000fec0003800000 */
[----:B------:R-:W1:Y:S01]  /*0ef0*/  LDC.64 R4, c[0x0][0xb18] ;  /* 0x0002c600ff047b82 */ /* 0x000e620000000a00 */
[----:B------:R-:W-:-:S07]  /*0f00*/  ISETP.NE.AND P0, PT, R9, 0x1, PT ;  /* 0x000000010900780c */ /* 0x000fce0003f05270 */
[----:B------:R-:W2:Y:S08]  /*0f10*/  LDC R10, c[0x0][0xb0c] ;  /* 0x0002c300ff0a7b82 */ /* 0x000eb00000000800 */
[----:B------:R-:W3:Y:S08]  /*0f20*/  LDC R11, c[0x0][0x370] ;  /* 0x0000dc00ff0b7b82 */ /* 0x000ef00000000800 */
[----:B------:R-:W4:Y:S01]  /*0f30*/  LDC R12, c[0x0][0x374] ;  /* 0x0000dd00ff0c7b82 */ /* 0x000f220000000800 */
[----:B-1----:R-:W-:-:S07]  /*0f40*/  ISETP.NE.AND P1, PT, R4, 0x1, PT ;  /* 0x000000010400780c */ /* 0x002fce0003f25270 */
[----:B------:R-:W3:Y:S01]  /*0f50*/  LDC.64 R6, c[0x0][0xb10] ;  /* 0x0002c400ff067b82 */ /* 0x000ee20000000a00 */
[----:B--2---:R-:W-:-:S07]  /*0f60*/  ISETP.NE.AND P2, PT, R10, 0x1, PT ;  /* 0x000000010a00780c */ /* 0x004fce0003f45270 */
[----:B------:R-:W1:Y:S08]  /*0f70*/  LDC R8, c[0x0][0xb20] ;  /* 0x0002c800ff087b82 */ /* 0x000e700000000800 */
[----:B------:R-:W2:Y:S01]  /*0f80*/  LDC.64 R2, c[0x0][0xb28] ;  /* 0x0002ca00ff027b82 */ /* 0x000ea20000000a00 */
[----:B----4-:R-:W-:-:S04]  /*0f90*/  IMAD.HI.U32 R13, R12, R5, RZ ;  /* 0x000000050c0d7227 */ /* 0x010fc800078e00ff */
[----:B------:R-:W-:-:S04]  /*0fa0*/  IMAD.HI.U32 R5, R20, R5, RZ ;  /* 0x0000000514057227 */ /* 0x000fc800078e00ff */
[----:B---3--:R-:W-:-:S04]  /*0fb0*/  IMAD.HI.U32 R14, R11, R6, RZ ;  /* 0x000000060b0e7227 */ /* 0x008fc800078e00ff */
[C---:B------:R-:W-:Y:S01]  /*0fc0*/  IMAD.HI.U32 R16, R21.reuse, R6, RZ ;  /* 0x0000000615107227 */ /* 0x040fe200078e00ff */
[-C--:B------:R-:W-:Y:S02]  /*0fd0*/  @P2 SHF.R.U32.HI R11, RZ, R7.reuse, R14 ;  /* 0x00000007ff0b2219 */ /* 0x080fe4000001160e */
[-C--:B-1----:R-:W-:Y:S02]  /*0fe0*/  @P1 SHF.R.U32.HI R12, RZ, R8.reuse, R13 ;  /* 0x00000008ff0c1219 */ /* 0x082fe4000001160d */
[----:B------:R-:W-:Y:S02]  /*0ff0*/  SHF.R.U32.HI R5, RZ, R8, R5 ;  /* 0x00000008ff057219 */ /* 0x000fe40000011605 */
[----:B------:R-:W-:Y:S02]  /*1000*/  SHF.R.U32.HI R16, RZ, R7, R16 ;  /* 0x00000007ff107219 */ /* 0x000fe40000011610 */
[----:B------:R-:W-:Y:S01]  /*1010*/  SEL R5, R20, R5, !P1 ;  /* 0x0000000514057207 */ /* 0x000fe20004800000 */
[----:B--2---:R-:W-:Y:S01]  /*1020*/  IMAD.HI.U32 R14, R12, R2, RZ ;  /* 0x000000020c0e7227 */ /* 0x004fe200078e00ff */
[----:B------:R-:W-:-:S02]  /*1030*/  SEL R7, R21, R16, !P2 ;  /* 0x0000001015077207 */ /* 0x000fc40005000000 */
[----:B------:R-:W-:Y:S01]  /*1040*/  IADD3 R13, PT, PT, -R5, RZ, RZ ;  /* 0x000000ff050d7210 */ /* 0x000fe20007ffe1ff */
[----:B------:R-:W-:Y:S01]  /*1050*/  IMAD.HI.U32 R6, R11, R2, RZ ;  /* 0x000000020b067227 */ /* 0x000fe200078e00ff */
[----:B------:R-:W-:-:S03]  /*1060*/  @P0 SHF.R.U32.HI R12, RZ, R3, R14 ;  /* 0x00000003ff0c0219 */ /* 0x000fc6000001160e */
[----:B------:R-:W-:Y:S01]  /*1070*/  IMAD R13, R4, R13, R20 ;  /* 0x0000000d040d7224 */ /* 0x000fe200078e0214 */
[----:B------:R-:W-:Y:S01]  /*1080*/  @P0 SHF.R.U32.HI R11, RZ, R3, R6 ;  /* 0x00000003ff0b0219 */ /* 0x000fe20000011606 */
[----:B------:R-:W-:-:S04]  /*1090*/  IMAD R12, R12, R9, RZ ;  /* 0x000000090c0c7224 */ /* 0x000fc800078e02ff */
[----:B------:R-:W-:Y:S01]  /*10a0*/  IMAD R6, R11, R9, RZ ;  /* 0x000000090b067224 */ /* 0x000fe200078e02ff */
[----:B------:R-:W-:-:S04]  /*10b0*/  ISETP.GE.AND P1, PT, R5, R12, PT ;  /* 0x0000000c0500720c */ /* 0x000fc80003f26270 */
[----:B------:R-:W-:Y:S01]  /*10c0*/  ISETP.GE.OR P1, PT, R7, R6, P1 ;  /* 0x000000060700720c */ /* 0x000fe20000f26670 */
[----:B------:R-:W-:-:S05]  /*10d0*/  IMAD.HI.U32 R6, R5, R2, RZ ;  /* 0x0000000205067227 */ /* 0x000fca00078e00ff */
[----:B------:R-:W-:-:S04]  /*10e0*/  SHF.R.U32.HI R6, RZ, R3, R6 ;  /* 0x00000003ff067219 */ /* 0x000fc80000011606 */
[----:B------:R-:W-:-:S03]  /*10f0*/  SEL R6, R5, R6, !P0 ;  /* 0x0000000605067207 */ /* 0x000fc60004000000 */
[----:B------:R-:W-:Y:S01]  /*1100*/  @!P1 IMAD.HI.U32 R8, R7, R2, RZ ;  /* 0x0000000207089227 */ /* 0x000fe200078e00ff */
[----:B------:R-:W-:-:S04]  /*1110*/  IADD3 R2, PT, PT, -R6, RZ, RZ ;  /* 0x000000ff06027210 */ /* 0x000fc80007ffe1ff */
[----:B------:R-:W-:Y:S01]  /*1120*/  @!P1 SHF.R.U32.HI R8, RZ, R3, R8 ;  /* 0x00000003ff089219 */ /* 0x000fe20000011608 */
[----:B------:R-:W-:-:S03]  /*1130*/  IMAD R2, R9, R2, R5 ;  /* 0x0000000209027224 */ /* 0x000fc600078e0205 */
[----:B------:R-:W-:-:S05]  /*1140*/  @!P1 SEL R3, R7, R8, !P0 ;  /* 0x0000000807039207 */ /* 0x000fca0004000000 */
[--C-:B------:R-:W-:Y:S02]  /*1150*/  @!P1 IMAD.IADD R6, R6, 0x1, -R3.reuse ;  /* 0x0000000106069824 */ /* 0x100fe400078e0a03 */
[----:B------:R-:W-:Y:S01]  /*1160*/  @!P1 IMAD R3, R2, R11, R3 ;  /* 0x0000000b02039224 */ /* 0x000fe200078e0203 */
[----:B------:R-:W-:Y:S01]  /*1170*/  IADD3 R2, PT, PT, -R7, RZ, RZ ;  /* 0x000000ff07027210 */ /* 0x000fe20007ffe1ff */
[----:B------:R-:W-:Y:S02]  /*1180*/  @!P1 IMAD R5, R6, R9, R7 ;  /* 0x0000000906059224 */ /* 0x000fe400078e0207 */
[----:B------:R-:W-:Y:S02]  /*1190*/  @!P1 IMAD.MOV.U32 R7, RZ, RZ, R3 ;  /* 0x000000ffff079224 */ /* 0x000fe400078e0003 */
[----:B------:R-:W-:Y:S02]  /*11a0*/  IMAD R2, R10, R2, R21 ;  /* 0x000000020a027224 */ /* 0x000fe400078e0215 */
[----:B------:R-:W-:-:S02]  /*11b0*/  IMAD R20, R5, R4, R13 ;  /* 0x0000000405147224 */ /* 0x000fc400078e020d */
[----:B------:R-:W-:Y:S02]  /*11c0*/  IMAD R21, R7, R10, R2 ;  /* 0x0000000a07157224 */ /* 0x000fe400078e0202 */
.L_x_15:
[----:B------:R-:W1:Y:S01]  /*11d0*/  LDCU UR4, c[0x0][0xb30] ;  /* 0x00016600ff0477ac */ /* 0x000e620008000800 */
[----:B------:R-:W2:Y:S08]  /*11e0*/  S2UR UR37, SR_CgaCtaId ;  /* 0x00000000002579c3 */ /* 0x000eb00000008800 */
[----:B------:R-:W3:Y:S01]  /*11f0*/  LDC R40, c[0x0][0xb24] ;  /* 0x0002c900ff287b82 */ /* 0x000ee20000000800 */
[----:B-1----:R-:W-:-:S09]  /*1200*/  UISETP.NE.AND UP1, UPT, UR4, 0x1, UPT ;  /* 0x000000010400788c */ /* 0x002fd2000bf25270 */
[----:B--2---:R-:W-:Y:S05]  /*1210*/  BRA.U UP1, `(.L_x_16) ;  /* 0x0000000101407547 */ /* 0x004fea000b800000 */
[----:B------:R-:W1:Y:S08]  /*1220*/  LDC.64 R4, c[0x0][0xb10] ;  /* 0x0002c400ff047b82 */ /* 0x000e700000000a00 */
[----:B------:R-:W2:Y:S08]  /*1230*/  LDC.64 R2, c[0x0][0xb18] ;  /* 0x0002c600ff027b82 */ /* 0x000eb00000000a00 */
[----:B------:R-:W4:Y:S08]  /*1240*/  LDC R6, c[0x0][0xb20] ;  /* 0x0002c800ff067b82 */ /* 0x000f300000000800 */
[----:B------:R-:W3:Y:S01]  /*1250*/  LDC R8, c[0x0][0xb0c] ;  /* 0x0002c300ff087b82 */ /* 0x000ee20000000800 */
[----:B-1----:R-:W-:-:S05]  /*1260*/  IMAD.HI.U32 R4, R21, R4, RZ ;  /* 0x0000000415047227 */ /* 0x002fca00078e00ff */
[----:B------:R-:W-:Y:S01]  /*1270*/  SHF.R.U32.HI R4, RZ, R5, R4 ;  /* 0x00000005ff047219 */ /* 0x000fe20000011604 */
[----:B--2---:R-:W-:Y:S01]  /*1280*/  IMAD.HI.U32 R3, R20, R3, RZ ;  /* 0x0000000314037227 */ /* 0x004fe200078e00ff */
[----:B------:R-:W-:-:S04]  /*1290*/  ISETP.NE.AND P0, PT, R2, 0x1, PT ;  /* 0x000000010200780c */ /* 0x000fc80003f05270 */
[----:B----4-:R-:W-:-:S04]  /*12a0*/  SHF.R.U32.HI R3, RZ, R6, R3 ;  /* 0x00000006ff037219 */ /* 0x010fc80000011603 */
[----:B------:R-:W-:Y:S02]  /*12b0*/  SEL R3, R20, R3, !P0 ;  /* 0x0000000314037207 */ /* 0x000fe40004000000 */
[----:B---3--:R-:W-:-:S04]  /*12c0*/  ISETP.NE.AND P1, PT, R8, 0x1, PT ;  /* 0x000000010800780c */ /* 0x008fc80003f25270 */
[----:B------:R-:W-:-:S05]  /*12d0*/  SEL R4, R21, R4, !P1 ;  /* 0x0000000415047207 */ /* 0x000fca0004800000 */
[----:B------:R-:W-:Y:S02]  /*12e0*/  IMAD.IADD R5, R3, 0x1, -R4 ;  /* 0x0000000103057824 */ /* 0x000fe400078e0a04 */
[----:B------:R-:W-:Y:S02]  /*12f0*/  IMAD.IADD R3, R4, 0x1, -R3 ;  /* 0x0000000104037824 */ /* 0x000fe400078e0a03 */
[----:B------:R-:W-:Y:S02]  /*1300*/  IMAD R21, R5, R8, R21 ;  /* 0x0000000805157224 */ /* 0x000fe400078e0215 */
[----:B------:R-:W-:-:S07]  /*1310*/  IMAD R20, R3, R2, R20 ;  /* 0x0000000203147224 */ /* 0x000fce00078e0214 */
.L_x_16:
[----:B------:R-:W-:Y:S01]  /*1320*/  BAR.SYNC.DEFER_BLOCKING 0x0 ;  /* 0x0000000000007b1d */ /* 0x000fe20000010000 */
[----:B------:R-:W-:Y:S01]  /*1330*/  UISETP.NE.AND UP1, UPT, UR8, 0x2, UPT ;  /* 0x000000020800788c */ /* 0x000fe2000bf25270 */
[----:B------:R-:W-:Y:S02]  /*1340*/  ISETP.NE.OR P5, PT, R0, 0x2, !P5 ;  /* 0x000000020000780c */ /* 0x000fe40006fa5670 */
[----:B------:R-:W-:-:S06]  /*1350*/  LOP3.LUT R2, R108, 0x1f, RZ, 0xc0, !PT ;  /* 0x0000001f6c027812 */ /* 0x000fcc00078ec0ff */
[----:B------:R-:W-:Y:S05]  /*1360*/  BRA.U UP1, `(.L_x_17) ;  /* 0x0000001101607547 */ /* 0x000fea000b800000 */
[----:B------:R-:W1:Y:S01]  /*1370*/  LDCU UR13, c[0x0][0x38c] ;  /* 0x00007180ff0d77ac */ /* 0x000e620008000800 */
[----:B------:R-:W2:Y:S01]  /*1380*/  LDC R9, c[0x0][0x370] ;  /* 0x0000dc00ff097b82 */ /* 0x000ea20000000800 */
[----:B------:R-:W-:Y:S01]  /*1390*/  PLOP3.LUT P1, PT, PT, PT, UP2, 0x80, 0x8 ;  /* 0x000000000008781c */ /* 0x000fe20003f2f028 */
[----:B------:R-:W-:Y:S01]  /*13a0*/  HFMA2 R12, -RZ, RZ, 0, 0 ;  /* 0x00000000ff0c7431 */ /* 0x000fe200000001ff */
[----:B------:R-:W-:Y:S01]  /*13b0*/  ISETP.EQ.OR P4, PT, R2, RZ, P5 ;  /* 0x000000ff0200720c */ /* 0x000fe20002f82670 */
[----:B------:R-:W-:Y:S01]  /*13c0*/  IMAD.MOV.U32 R15, RZ, RZ, 0x1 ;  /* 0x00000001ff0f7424 */ /* 0x000fe200078e00ff */
[----:B------:R-:W-:Y:S01]  /*13d0*/  PLOP3.LUT P1, PT, P1, PT, PT, 0x8, 0x80 ;  /* 0x000000000080781c */ /* 0x000fe20000f2e170 */
[----:B------:R-:W-:Y:S01]  /*13e0*/  IMAD.MOV.U32 R14, RZ, RZ, RZ ;  /* 0x000000ffff0e7224 */ /* 0x000fe200078e00ff */
[----:B------:R-:W-:Y:S01]  /*13f0*/  MOV R8, 0x1 ;  /* 0x0000000100087802 */ /* 0x000fe20000000f00 */
[----:B------:R-:W4:Y:S01]  /*1400*/  LDC R0, c[0x0][0x374] ;  /* 0x0000dd00ff007b82 */ /* 0x000f220000000800 */
[----:B------:R-:W-:Y:S01]  /*1410*/  IMAD.MOV.U32 R10, RZ, RZ, RZ ;  /* 0x000000ffff0a7224 */ /* 0x000fe200078e00ff */
[----:B------:R-:W2:Y:S01]  /*1420*/  LDCU.64 UR22, c[0x0][0x348] ;  /* 0x00006900ff1677ac */ /* 0x000ea20008000a00 */
[----:B------:R-:W-:Y:S01]  /*1430*/  UMOV UR6, URZ ;  /* 0x000000ff00067c82 */ /* 0x000fe20008000000 */
[----:B-1----:R-:W-:-:S04]  /*1440*/  UIADD3 UR5, UPT, UPT, UR13, 0x3f, URZ ;  /* 0x0000003f0d057890 */ /* 0x002fc8000fffe0ff */
[----:B------:R-:W-:-:S04]  /*1450*/  USHF.R.S32.HI UR4, URZ, 0x1f, UR5 ;  /* 0x0000001fff047899 */ /* 0x000fc80008011405 */
[----:B------:R-:W-:-:S04]  /*1460*/  ULEA.HI UR4, UR4, UR5, URZ, 0x6 ;  /* 0x0000000504047291 */ /* 0x000fc8000f8f30ff */
[----:B------:R-:W-:Y:S02]  /*1470*/  USHF.R.S32.HI UR15, URZ, 0x6, UR4 ;  /* 0x00000006ff0f7899 */ /* 0x000fe40008011404 */
[----:B------:R-:W-:Y:S02]  /*1480*/  UIADD3 UR4, UPT, UPT, UR13, -0x1, URZ ;  /* 0xffffffff0d047890 */ /* 0x000fe4000fffe0ff */
[----:B------:R-:W-:Y:S02]  /*1490*/  UISETP.LT.U32.AND UP0, UPT, UR15, 0x4, UPT ;  /* 0x000000040f00788c */ /* 0x000fe4000bf01070 */
[----:B------:R-:W-:Y:S02]  /*14a0*/  UISETP.GE.U32.AND UP1, UPT, UR4, -0x7f, UPT ;  /* 0xffffff810400788c */ /* 0x000fe4000bf26070 */
[----:B------:R-:W-:Y:S02]  /*14b0*/  USEL UR14, UR15, 0x4, UP0 ;  /* 0x000000040f0e7887 */ /* 0x000fe40008000000 */
[----:B------:R-:W-:-:S02]  /*14c0*/  UIADD3 UR13, UPT, UPT, UR13, 0x7e, URZ ;  /* 0x0000007e0d0d7890 */ /* 0x000fc4000fffe0ff */
[----:B------:R-:W-:Y:S02]  /*14d0*/  UIADD3 UR5, UPT, UPT, UR14, -0x1, URZ ;  /* 0xffffffff0e057890 */ /* 0x000fe4000fffe0ff */
[----:B------:R-:W-:-:S03]  /*14e0*/  UIADD3 UR7, UPT, UPT, UR15, -UR14, URZ ;  /* 0x8000000e0f077290 */ /* 0x000fc6000fffe0ff */
[----:B------:R-:W-:-:S04]  /*14f0*/  @UP1 UIADD3 UR5, UPT, UPT, UR14, URZ, URZ ;  /* 0x000000ff0e051290 */ /* 0x000fc8000fffe0ff */
[----:B--2---:R-:W-:-:S12]  /*1500*/  UIADD3 UR5, UPT, UPT, UR5, 0x1, URZ ;  /* 0x0000000105057890 */ /* 0x004fd8000fffe0ff */
.L_x_35:
[----:B------:R-:W-:Y:S01]  /*1510*/  UISETP.NE.AND UP0, UPT, UR37, URZ, UPT ;  /* 0x000000ff2500728c */ /* 0x000fe2000bf05270 */
[----:B------:R-:W1:Y:S08]  /*1520*/  S2UR UR37, SR_CgaCtaId ;  /* 0x00000000002579c3 */ /* 0x000e700000008800 */
[----:B------:R-:W-:Y:S05]  /*1530*/  BRA.U UP0, `(.L_x_18) ;  /* 0x0000000100347547 */ /* 0x000fea000b800000 */
[----:B------:R-:W2:Y:S01]  /*1540*/  S2R R2, SR_CgaCtaId ;  /* 0x0000000000027919 */ /* 0x000ea20000008800 */
[----:B------:R-:W-:-:S04]  /*1550*/  MOV R3, 0x400 ;  /* 0x0000040000037802 */ /* 0x000fc80000000f00 */
[----:B--2---:R-:W-:Y:S02]  /*1560*/  LEA R3, R2, R3, 0x18 ;  /* 0x0000000302037211 */ /* 0x004fe400078ec0ff */
[----:B------:R-:W-:-:S03]  /*1570*/  SHF.L.U32 R2, R8, 0x1f, RZ ;  /* 0x0000001f08027819 */ /* 0x000fc600000006ff */
[----:B------:R-:W-:-:S04]  /*1580*/  IMAD R3, R10, 0x8, R3 ;  /* 0x000000080a037824 */ /* 0x000fc800078e0203 */
[----:B------:R-:W2:Y:S02]  /*1590*/  SYNCS.PHASECHK.TRANS64.TRYWAIT P0, [R3+URZ+0xe0], R2 ;  /* 0x0000e002030075a7 */ /* 0x000ea400080011ff */
[----:B--2---:R-:W-:Y:S05]  /*15a0*/  @!P0 BRA `(.L_x_19) ;  /* 0x0000005800c48947 */ /* 0x004fea0003800000 */
.L_x_105:
[----:B------:R-:W-:Y:S01]  /*15b0*/  VIADD R10, R10, 0x1 ;  /* 0x000000010a0a7836 */ /* 0x000fe20000000000 */
[----:B------:R2:W-:Y:S04]  /*15c0*/  SYNCS.ARRIVE.TRANS64.A1T0 RZ, [R3+URZ+0xd0], RZ ;  /* 0x0000d0ff03ff79a7 */ /* 0x0005e800081000ff */
[----:B------:R-:W-:-:S04]  /*15d0*/  ISETP.NE.AND P0, PT, R10, 0x2, PT ;  /* 0x000000020a00780c */ /* 0x000fc80003f05270 */
[----:B------:R-:W-:Y:S02]  /*15e0*/  SEL R10, R10, RZ, P0 ;  /* 0x000000ff0a0a7207 */ /* 0x000fe40000000000 */
[----:B--2---:R-:W-:-:S04]  /*15f0*/  SEL R3, RZ, 0x1, P0 ;  /* 0x00000001ff037807 */ /* 0x004fc80000000000 */
[----:B------:R-:W-:-:S07]  /*1600*/  LOP3.LUT R8, R8, R3, RZ, 0x3c, !PT ;  /* 0x0000000308087212 */ /* 0x000fce00078e3cff */
.L_x_18:
[----:B------:R-:W-:Y:S01]  /*1610*/  UMOV UR4, 0x400 ;  /* 0x0000040000047882 */ /* 0x000fe20000000000 */
[----:B------:R-:W-:Y:S01]  /*1620*/  SHF.L.U32 R2, R15, 0x1f, RZ ;  /* 0x0000001f0f027819 */ /* 0x000fe200000006ff */
[----:B-1----:R-:W-:Y:S01]  /*1630*/  ULEA UR4, UR37, UR4, 0x18 ;  /* 0x0000000425047291 */ /* 0x002fe2000f8ec0ff */
[----:B------:R-:W-:Y:S01]  /*1640*/  R2UR UR35, R21 ;  /* 0x00000000152372ca */ /* 0x000fe200000e0000 */
[----:B------:R-:W-:Y:S01]  /*1650*/  UISETP.GE.U32.AND UP0, UPT, UR13, 0x7f, UPT ;  /* 0x0000007f0d00788c */ /* 0x000fe2000bf06070 */
[----:B------:R-:W-:Y:S01]  /*1660*/  R2UR UR11, R20 ;  /* 0x00000000140b72ca */ /* 0x000fe200000e0000 */
[----:B------:R-:W-:Y:S01]  /*1670*/  ULEA UR8, UR6, UR4, 0x3 ;  /* 0x0000000406087291 */ /* 0x000fe2000f8e18ff */
[----:B------:R-:W-:-:S08]  /*1680*/  UMOV UR24, URZ ;  /* 0x000000ff00187c82 */ /* 0x000fd00008000000 */
[----:B------:R1:W2:Y:S01]  /*1690*/  SYNCS.PHASECHK.TRANS64.TRYWAIT P0, [UR8+0x20], R2 ;  /* 0x00002002ff0075a7 */ /* 0x0002a20008001108 */
[----:B------:R-:W-:Y:S02]  /*16a0*/  USHF.L.U32 UR35, UR35, 0x6, URZ ;  /* 0x0000000623237899 */ /* 0x000fe400080006ff */
[----:B------:R-:W-:Y:S01]  /*16b0*/  USHF.L.U32 UR11, UR11, 0x7, URZ ;  /* 0x000000070b0b7899 */ /* 0x000fe200080006ff */
[----:B------:R-:W-:Y:S11]  /*16c0*/  BRA.U !UP0, `(.L_x_20) ;  /* 0x0000000108a87547 */ /* 0x000ff6000b800000 */
[----:B------:R-:W-:Y:S01]  /*16d0*/  UMOV UR16, URZ ;  /* 0x000000ff00107c82 */ /* 0x000fe20008000000 */
[----:B------:R-:W-:-:S05]  /*16e0*/  UMOV UR17, UR6 ;  /* 0x0000000600117c82 */ /* 0x000fca0008000000 */
.L_x_25:
[----:B-1----:R-:W-:Y:S01]  /*16f0*/  ULEA UR33, UR17, UR4, 0x3 ;  /* 0x0000000411217291 */ /* 0x002fe2000f8e18ff */
[----:B--2---:R-:W-:Y:S01]  /*1700*/  @!P5 MOV R3, 0x3000 ;  /* 0x000030000003d802 */ /* 0x004fe20000000f00 */
[----:B--2---:R-:W-:Y:S10]  /*1710*/  @P0 BRA `(.L_x_21) ;  /* 0x00000000000c0947 */ /* 0x004ff40003800000 */
[----:B------:R-:W-:-:S04]  /*1720*/  SHF.L.U32 R5, R15, 0x1f, RZ ;  /* 0x0000001f0f057819 */ /* 0x000fc800000006ff */
[----:B------:R-:W2:Y:S02]  /*1730*/  SYNCS.PHASECHK.TRANS64.TRYWAIT P0, [UR33+0x20], R5 ;  /* 0x00002005ff0075a7 */ /* 0x000ea40008001121 */
[----:B--2---:R-:W-:Y:S05]  /*1740*/  @!P0 BRA `(.L_x_22) ;  /* 0x0000005800708947 */ /* 0x004fea0003800000 */
.L_x_21:
[----:B------:R2:W-:Y:S01]  /*1750*/  @!P5 SYNCS.ARRIVE.TRANS64 RZ, [UR33], R3 ;  /* 0x00000003ffffd9a7 */ /* 0x0005e20008000021 */
[----:B------:R-:W-:Y:S04]  /*1760*/  BSSY.RECONVERGENT B0, `(.L_x_23) ;  /* 0x0000003000007945 */ /* 0x000fe80003800200 */
[----:B------:R-:W-:Y:S05]  /*1770*/  @P4 BRA `(.L_x_24) ;  /* 0x0000000000044947 */ /* 0x000fea0003800000 */
[----:B------:R-:W-:Y:S05]  /*1780*/  BPT.TRAP 0x1 ;  /* 0x000000040000795c */ /* 0x000fea0000300000 */
.L_x_24:
[----:B------:R-:W-:Y:S05]  /*1790*/  BSYNC.RECONVERGENT B0 ;  /* 0x0000000000007941 */ /* 0x000fea0003800200 */
.L_x_23:
[----:B------:R-:W-:Y:S02]  /*17a0*/  UIADD3 UR6, UPT, UPT, UR17, 0x1, URZ ;  /* 0x0000000111067890 */ /* 0x000fe4000fffe0ff */
[----:B------:R-:W-:Y:S02]  /*17b0*/  ULEA UR32, UR17, UR4, 0xc ;  /* 0x0000000411207291 */ /* 0x000fe4000f8e60ff */
[----:B------:R-:W-:Y:S02]  /*17c0*/  UISETP.NE.AND UP0, UPT, UR6, 0x4, UPT ;  /* 0x000000040600788c */ /* 0x000fe4000bf05270 */
[----:B------:R-:W-:Y:S02]  /*17d0*/  UIADD3 UR26, UP1, UPT, UR22, 0x80, URZ ;  /* 0x00000080161a7890 */ /* 0x000fe4000ff3e0ff */
[----:B------:R-:W-:Y:S02]  /*17e0*/  USEL UR9, URZ, 0x1, UP0 ;  /* 0x00000001ff097887 */ /* 0x000fe40008000000 */
[----:B------:R-:W-:-:S02]  /*17f0*/  USEL UR6, UR6, URZ, UP0 ;  /* 0x000000ff06067287 */ /* 0x000fc40008000000 */
[----:B------:R-:W-:Y:S02]  /*1800*/  UIADD3 UR20, UP0, UPT, UR22, 0x180, URZ ;  /* 0x0000018016147890 */ /* 0x000fe4000ff1e0ff */
[----:B------:R-:W-:Y:S01]  /*1810*/  ULEA UR8, UR6, UR4, 0x3 ;  /* 0x0000000406087291 */ /* 0x000fe2000f8e18ff */
[----:B------:R-:W-:Y:S01]  /*1820*/  LOP3.LUT R15, R15, UR9, RZ, 0x3c, !PT ;  /* 0x000000090f0f7c12 */ /* 0x000fe2000f8e3cff */
[----:B------:R-:W-:Y:S02]  /*1830*/  USHF.L.U32 UR34, UR16, 0x6, URZ ;  /* 0x0000000610227899 */ /* 0x000fe400080006ff */
[----:B------:R-:W-:Y:S01]  /*1840*/  UIADD3.X UR27, UPT, UPT, URZ, UR23, URZ, UP1, !UPT ;  /* 0x00000017ff1b7290 */ /* 0x000fe20008ffe4ff */
[----:B-1----:R-:W-:Y:S01]  /*1850*/  SHF.L.U32 R2, R15, 0x1f, RZ ;  /* 0x0000001f0f027819 */ /* 0x002fe200000006ff */
[----:B------:R-:W-:Y:S02]  /*1860*/  UIADD3 UR32, UPT, UPT, UR32, 0x4400, URZ ;  /* 0x0000440020207890 */ /* 0x000fe4000fffe0ff */
[----:B------:R-:W-:Y:S01]  /*1870*/  UIADD3.X UR21, UPT, UPT, URZ, UR23, URZ, UP0, !UPT ;  /* 0x00000017ff157290 */ /* 0x000fe200087fe4ff */
[----:B------:R1:W1:Y:S01]  /*1880*/  SYNCS.PHASECHK.TRANS64.TRYWAIT P0, [UR8+0x20], R2 ;  /* 0x00002002ff0075a7 */ /* 0x0002620008001108 */
[----:B------:R-:W-:Y:S01]  /*1890*/  ULEA UR8, UR17, UR4, 0xd ;  /* 0x0000000411087291 */ /* 0x000fe2000f8e68ff */
[----:B------:R-:W-:Y:S01]  /*18a0*/  UMOV UR18, 0x0 ;  /* 0x0000000000127882 */ /* 0x000fe20000000000 */
[----:B------:R-:W-:-:S02]  /*18b0*/  UMOV UR19, 0x10000000 ;  /* 0x1000000000137882 */ /* 0x000fc40000000000 */
[----:B------:R-:W-:Y:S01]  /*18c0*/  UIADD3 UR8, UPT, UPT, UR8, 0x8400, URZ ;  /* 0x0000840008087890 */ /* 0x000fe2000fffe0ff */
[----:B------:R1:W-:Y:S01]  /*18d0*/  UTMALDG.3D [UR32], [UR26], desc[UR18] ;  /* 0x000012201a0075b4 */ /* 0x0003e20008011000 */
[----:B------:R-:W-:Y:S01]  /*18e0*/  UMOV UR12, UR36 ;  /* 0x00000024000c7c82 */ /* 0x000fe20008000000 */
[----:B------:R-:W-:Y:S01]  /*18f0*/  UMOV UR9, UR33 ;  /* 0x0000002100097c82 */ /* 0x000fe20008000000 */
[----:B------:R-:W-:Y:S01]  /*1900*/  UMOV UR10, UR34 ;  /* 0x00000022000a7c82 */ /* 0x000fe20008000000 */
[----:B------:R-:W-:Y:S01]  /*1910*/  UIADD3 UR16, UPT, UPT, UR16, 0x1, URZ ;  /* 0x0000000110107890 */ /* 0x000fe2000fffe0ff */
[----:B------:R-:W-:Y:S01]  /*1920*/  UMOV UR24, UR5 ;  /* 0x0000000500187c82 */ /* 0x000fe20008000000 */
[----:B------:R-:W-:Y:S02]  /*1930*/  UMOV UR17, UR6 ;  /* 0x0000000600117c82 */ /* 0x000fe40008000000 */
[----:B------:R1:W-:Y:S01]  /*1940*/  UTMALDG.3D [UR8], [UR20], desc[UR18] ;  /* 0x00001208140075b4 */ /* 0x0003e20008011000 */
[----:B------:R-:W-:-:S09]  /*1950*/  UISETP.NE.AND UP0, UPT, UR16, UR5, UPT ;  /* 0x000000051000728c */ /* 0x000fd2000bf05270 */
[----:B------:R-:W-:Y:S05]  /*1960*/  BRA.U UP0, `(.L_x_25) ;  /* 0xfffffffd00607547 */ /* 0x000fea000b83ffff */
.L_x_20:
[----:B-1----:R-:W-:Y:S01]  /*1970*/  ULEA UR8, UR6, UR4, 0x3 ;  /* 0x0000000406087291 */ /* 0x002fe2000f8e18ff */
[----:B------:R-:W-:Y:S01]  /*1980*/  SHF.L.U32 R2, R15, 0x1f, RZ ;  /* 0x0000001f0f027819 */ /* 0x000fe200000006ff */
[----:B------:R-:W-:Y:S01]  /*1990*/  @!P1 SYNCS.ARRIVE.TRANS64.A1T0 RZ, [UR4+0x68], RZ ;  /* 0x000068ffffff99a7 */ /* 0x000fe20008100004 */
[----:B------:R-:W-:-:S06]  /*19a0*/  UISETP.GT.AND UP0, UPT, UR15, UR14, UPT ;  /* 0x0000000e0f00728c */ /* 0x000fcc000bf04270 */
[----:B--2---:R1:W2:Y:S03]  /*19b0*/  SYNCS.PHASECHK.TRANS64.TRYWAIT P0, [UR8+0x20], R2 ;  /* 0x00002002ff0075a7 */ /* 0x0042a60008001108 */
[----:B------:R-:W-:Y:S05]  /*19c0*/  BRA.U !UP0, `(.L_x_26) ;  /* 0x0000000108ac7547 */ /* 0x000fea000b800000 */
[----:B------:R-:W-:Y:S01]  /*19d0*/  UIADD3 UR21, UPT, UPT, UR7, UR24, URZ ;  /* 0x0000001807157290 */ /* 0x000fe2000fffe0ff */
[----:B------:R-:W-:-:S11]  /*19e0*/  UMOV UR25, UR6 ;  /* 0x0000000600197c82 */ /* 0x000fd60008000000 */
.L_x_31:
[----:B-1----:R-:W-:Y:S01]  /*19f0*/  ULEA UR17, UR25, UR4, 0x3 ;  /* 0x0000000419117291 */ /* 0x002fe2000f8e18ff */
[----:B--2---:R-:W-:Y:S01]  /*1a00*/  @!P5 MOV R3, 0x3000 ;  /* 0x000030000003d802 */ /* 0x004fe20000000f00 */
[----:B--2---:R-:W-:Y:S10]  /*1a10*/  @P0 BRA `(.L_x_27) ;  /* 0x00000000000c0947 */ /* 0x004ff40003800000 */
[----:B------:R-:W-:-:S04]  /*1a20*/  SHF.L.U32 R5, R15, 0x1f, RZ ;  /* 0x0000001f0f057819 */ /* 0x000fc800000006ff */
[----:B------:R-:W2:Y:S02]  /*1a30*/  SYNCS.PHASECHK.TRANS64.TRYWAIT P0, [UR17+0x20], R5 ;  /* 0x00002005ff0075a7 */ /* 0x000ea40008001111 */
[----:B--2---:R-:W-:Y:S05]  /*1a40*/  @!P0 BRA `(.L_x_28) ;  /* 0x0000005400c88947 */ /* 0x004fea0003800000 */
.L_x_27:
[----:B------:R2:W-:Y:S01]  /*1a50*/  @!P5 SYNCS.ARRIVE.TRANS64 RZ, [UR17], R3 ;  /* 0x00000003ffffd9a7 */ /* 0x0005e20008000011 */
[----:B------:R-:W-:Y:S04]  /*1a60*/  BSSY.RECONVERGENT B0, `(.L_x_29) ;  /* 0x0000003000007945 */ /* 0x000fe80003800200 */
[----:B------:R-:W-:Y:S05]  /*1a70*/  @P4 BRA `(.L_x_30) ;  /* 0x0000000000044947 */ /* 0x000fea0003800000 */
[----:B------:R-:W-:Y:S05]  /*1a80*/  BPT.TRAP 0x1 ;  /* 0x000000040000795c */ /* 0x000fea0000300000 */
.L_x_30:
[----:B------:R-:W-:Y:S05]  /*1a90*/  BSYNC.RECONVERGENT B0 ;  /* 0x0000000000007941 */ /* 0x000fea0003800200 */
.L_x_29:
        /* <DEDUP_REMOVED lines=10> */
[----:B------:R-:W-:Y:S01]  /*1b40*/  UIADD3 UR16, UPT, UPT, UR16, 0x4400, URZ ;  /* 0x0000440010107890 */ /* 0x000fe2000fffe0ff */
[----:B-1----:R-:W-:Y:S01]  /*1b50*/  SHF.L.U32 R2, R15, 0x1f, RZ ;  /* 0x0000001f0f027819 */ /* 0x002fe200000006ff */
[----:B------:R-:W-:Y:S02]  /*1b60*/  UIADD3.X UR31, UPT, UPT, URZ, UR23, URZ, UP1, !UPT ;  /* 0x00000017ff1f7290 */ /* 0x000fe40008ffe4ff */
[----:B------:R-:W-:Y:S01]  /*1b70*/  UIADD3.X UR29, UPT, UPT, URZ, UR23, URZ, UP0, !UPT ;  /* 0x00000017ff1d7290 */ /* 0x000fe200087fe4ff */
[----:B------:R1:W1:Y:S01]  /*1b80*/  SYNCS.PHASECHK.TRANS64.TRYWAIT P0, [UR8+0x20], R2 ;  /* 0x00002002ff0075a7 */ /* 0x0002620008001108 */
[----:B------:R-:W-:Y:S01]  /*1b90*/  ULEA UR8, UR25, UR4, 0xd ;  /* 0x0000000419087291 */ /* 0x000fe2000f8e68ff */
[----:B------:R-:W-:Y:S01]  /*1ba0*/  UMOV UR26, 0x0 ;  /* 0x00000000001a7882 */ /* 0x000fe20000000000 */
[----:B------:R-:W-:-:S02]  /*1bb0*/  UMOV UR27, 0x10000000 ;  /* 0x10000000001b7882 */ /* 0x000fc40000000000 */
[----:B------:R-:W-:Y:S01]  /*1bc0*/  UIADD3 UR8, UPT, UPT, UR8, 0x8400, URZ ;  /* 0x0000840008087890 */ /* 0x000fe2000fffe0ff */
[----:B------:R-:W-:Y:S01]  /*1bd0*/  UMOV UR19, UR35 ;  /* 0x0000002300137c82 */ /* 0x000fe20008000000 */
[----:B------:R-:W-:Y:S01]  /*1be0*/  UMOV UR20, UR36 ;  /* 0x0000002400147c82 */ /* 0x000fe20008000000 */
[----:B------:R-:W-:Y:S01]  /*1bf0*/  UMOV UR12, UR36 ;  /* 0x00000024000c7c82 */ /* 0x000fe20008000000 */
[----:B------:R-:W-:Y:S01]  /*1c00*/  UMOV UR9, UR17 ;  /* 0x0000001100097c82 */ /* 0x000fe20008000000 */
[----:B------:R-:W-:Y:S01]  /*1c10*/  UMOV UR10, UR18 ;  /* 0x00000012000a7c82 */ /* 0x000fe20008000000 */
[----:B------:R1:W-:Y:S01]  /*1c20*/  UTMALDG.3D [UR16], [UR30], desc[UR26] ;  /* 0x00001a101e0075b4 */ /* 0x0003e20008011000 */
[----:B------:R-:W-:Y:S01]  /*1c30*/  UIADD3 UR24, UPT, UPT, UR24, 0x1, URZ ;  /* 0x0000000118187890 */ /* 0x000fe2000fffe0ff */
[----:B------:R-:W-:-:S03]  /*1c40*/  UMOV UR25, UR6 ;  /* 0x0000000600197c82 */ /* 0x000fc60008000000 */
[----:B------:R-:W-:Y:S01]  /*1c50*/  UISETP.NE.AND UP0, UPT, UR24, UR21, UPT ;  /* 0x000000151800728c */ /* 0x000fe2000bf05270 */
[----:B------:R1:W-:Y:S08]  /*1c60*/  UTMALDG.3D [UR8], [UR28], desc[UR26] ;  /* 0x00001a081c0075b4 */ /* 0x0003f00008011000 */
[----:B------:R-:W-:Y:S05]  /*1c70*/  BRA.U UP0, `(.L_x_31) ;  /* 0xfffffffd005c7547 */ /* 0x000fea000b83ffff */
.L_x_26:
[----:B-1----:R-:W-:Y:S01]  /*1c80*/  LEA R2, R14, UR4, 0x3 ;  /* 0x000000040e027c11 */ /* 0x002fe2000f8e18ff */
[----:B------:R-:W-:Y:S01]  /*1c90*/  NOP ;  /* 0x0000000000007918 */ /* 0x000fe20000000000 */
[----:B--2---:R-:W-:Y:S02]  /*1ca0*/  SHF.L.U32 R3, R12, 0x1f, RZ ;  /* 0x0000001f0c037819 */ /* 0x004fe400000006ff */
[----:B------:R-:W-:Y:S02]  /*1cb0*/  LEA R4, R14, UR4, 0x4 ;  /* 0x000000040e047c11 */ /* 0x000fe4000f8e20ff */
[----:B------:R-:W1:Y:S02]  /*1cc0*/  SYNCS.PHASECHK.TRANS64.TRYWAIT P0, [R2+URZ+0x70], R3 ;  /* 0x00007003020075a7 */ /* 0x000e6400080011ff */
[----:B-1----:R-:W-:Y:S05]  /*1cd0*/  @!P0 BRA `(.L_x_32) ;  /* 0x00000054003c8947 */ /* 0x002fea0003800000 */
.L_x_108:
[----:B------:R-:W2:Y:S01]  /*1ce0*/  LDS.128 R4, [R4+0x100] ;  /* 0x0001000004047984 */ /* 0x000ea20000000c00 */
[----:B---3--:R-:W-:Y:S01]  /*1cf0*/  ISETP.GE.AND P0, PT, R40, 0x1, PT ;  /* 0x000000012800780c */ /* 0x008fe20003f06270 */
[----:B-1----:R-:W-:Y:S01]  /*1d00*/  VIADD R2, R2, 0x80 ;  /* 0x0000008002027836 */ /* 0x002fe20000000000 */
[----:B------:R-:W-:Y:S01]  /*1d10*/  @!PT LDS RZ, [RZ] ;  /* 0x00000000fffff984 */ /* 0x000fe20000000800 */
[----:B------:R-:W-:Y:S01]  /*1d20*/  @!PT LDS RZ, [RZ] ;  /* 0x00000000fffff984 */ /* 0x000fe20000000800 */
[----:B------:R-:W-:Y:S01]  /*1d30*/  @!PT LDS RZ, [RZ] ;  /* 0x00000000fffff984 */ /* 0x000fe20000000800 */
[----:B------:R-:W-:Y:S01]  /*1d40*/  @!PT LDS RZ, [RZ] ;  /* 0x00000000fffff984 */ /* 0x000fe20000000800 */
[----:B------:R1:W-:Y:S06]  /*1d50*/  MEMBAR.ALL.CTA ;  /* 0x0000000000007992 */ /* 0x0003ec0000008000 */
[----:B-1----:R-:W1:Y:S01]  /*1d60*/  FENCE.VIEW.ASYNC.S ;  /* 0x00000000000073c6 */ /* 0x002e620000000000 */
[----:B------:R-:W-:-:S04]  /*1d70*/  PRMT R2, RZ, 0x654, R2 ;  /* 0x00000654ff027816 */ /* 0x000fc80000000002 */
[----:B-1----:R1:W-:Y:S01]  /*1d80*/  SYNCS.ARRIVE.TRANS64.RED.A1T0 RZ, [R2+URZ], RZ ;  /* 0x000000ff02ff79a7 */ /* 0x0023e200081004ff */
[----:B--2---:R-:W-:-:S13]  /*1d90*/  LOP3.LUT P2, RZ, R6, 0x1, RZ, 0xc0, !PT ;  /* 0x0000000106ff7812 */ /* 0x004fda000784c0ff */
[----:B------:R-:W-:Y:S01]  /*1da0*/  @P2 SHF.R.U32.HI R3, RZ, 0x10, R5 ;  /* 0x00000010ff032819 */ /* 0x000fe20000011605 */
[----:B------:R-:W-:Y:S01]  /*1db0*/  VOTEU.ANY UP0, P2 ;  /* 0x0000000000ff7886 */ /* 0x000fe20001000100 */
[----:B------:R-:W-:Y:S02]  /*1dc0*/  @P2 MOV R13, R4 ;  /* 0x00000004000d2202 */ /* 0x000fe40000000f00 */
[----:B------:R-:W-:Y:S02]  /*1dd0*/  @P2 R2UR.BROADCAST UR8, R3 ;  /* 0x00000000030822ca */ /* 0x000fe400008e0000 */
[----:B------:R-:W-:-:S11]  /*1de0*/  @P2 LOP3.LUT R11, R5, 0xffff, RZ, 0xc0, !PT ;  /* 0x0000ffff050b2812 */ /* 0x000fd600078ec0ff */
[----:B------:R-:W-:Y:S01]  /*1df0*/  @UP0 UMOV UR36, UR8 ;  /* 0x0000000800240c82 */ /* 0x000fe20008000000 */
[----:B-1----:R-:W-:Y:S05]  /*1e00*/  @!P0 BRA `(.L_x_33) ;  /* 0x0000000000b88947 */ /* 0x002fea0003800000 */
[----:B------:R-:W4:Y:S01]  /*1e10*/  LDC.64 R4, c[0x0][0xb18] ;  /* 0x0002c600ff047b82 */ /* 0x000f220000000a00 */
[----:B------:R-:W-:-:S07]  /*1e20*/  ISETP.NE.AND P3, PT, R40, 0x1, PT ;  /* 0x000000012800780c */ /* 0x000fce0003f65270 */
[----:B------:R-:W1:Y:S08]  /*1e30*/  LDC.64 R6, c[0x0][0xb10] ;  /* 0x0002c400ff067b82 */ /* 0x000e700000000a00 */
[----:B------:R-:W2:Y:S08]  /*1e40*/  LDC R16, c[0x0][0xb20] ;  /* 0x0002c800ff107b82 */ /* 0x000eb00000000800 */
[----:B------:R-:W3:Y:S01]  /*1e50*/  LDC R18, c[0x0][0xb0c] ;  /* 0x0002c300ff127b82 */ /* 0x000ee20000000800 */
[----:B----4-:R-:W-:Y:S01]  /*1e60*/  IMAD.HI.U32 R17, R0, R5, RZ ;  /* 0x0000000500117227 */ /* 0x010fe200078e00ff */
[----:B------:R-:W-:-:S03]  /*1e70*/  ISETP.NE.AND P0, PT, R4, 0x1, PT ;  /* 0x000000010400780c */ /* 0x000fc60003f05270 */
[----:B------:R-:W-:-:S03]  /*1e80*/  IMAD.HI.U32 R5, R11, R5, RZ ;  /* 0x000000050b057227 */ /* 0x000fc600078e00ff */
[----:B------:R-:W4:Y:S01]  /*1e90*/  LDC.64 R2, c[0x0][0xb28] ;  /* 0x0002ca00ff027b82 */ /* 0x000f220000000a00 */
[----:B-1----:R-:W-:-:S04]  /*1ea0*/  IMAD.HI.U32 R20, R9, R6, RZ ;  /* 0x0000000609147227 */ /* 0x002fc800078e00ff */
[----:B------:R-:W-:Y:S01]  /*1eb0*/  IMAD.HI.U32 R22, R13, R6, RZ ;  /* 0x000000060d167227 */ /* 0x000fe200078e00ff */
[----:B------:R-:W-:Y:S02]  /*1ec0*/  SHF.R.U32.HI R20, RZ, R7, R20 ;  /* 0x00000007ff147219 */ /* 0x000fe40000011614 */
[-C--:B--2---:R-:W-:Y:S02]  /*1ed0*/  SHF.R.U32.HI R17, RZ, R16.reuse, R17 ;  /* 0x00000010ff117219 */ /* 0x084fe40000011611 */
[----:B------:R-:W-:Y:S02]  /*1ee0*/  SHF.R.U32.HI R16, RZ, R16, R5 ;  /* 0x00000010ff107219 */ /* 0x000fe40000011605 */
[----:B------:R-:W-:Y:S02]  /*1ef0*/  SEL R17, R0, R17, !P0 ;  /* 0x0000001100117207 */ /* 0x000fe40004000000 */
[----:B------:R-:W-:Y:S02]  /*1f00*/  SHF.R.U32.HI R22, RZ, R7, R22 ;  /* 0x00000007ff167219 */ /* 0x000fe40000011616 */
[----:B---3--:R-:W-:-:S02]  /*1f10*/  ISETP.NE.AND P1, PT, R18, 0x1, PT ;  /* 0x000000011200780c */ /* 0x008fc40003f25270 */
[----:B------:R-:W-:Y:S02]  /*1f20*/  SEL R5, R11, R16, !P0 ;  /* 0x000000100b057207 */ /* 0x000fe40004000000 */
[----:B------:R-:W-:Y:S02]  /*1f30*/  SEL R19, R9, R20, !P1 ;  /* 0x0000001409137207 */ /* 0x000fe40004800000 */
[----:B------:R-:W-:Y:S01]  /*1f40*/  SEL R7, R13, R22, !P1 ;  /* 0x000000160d077207 */ /* 0x000fe20004800000 */
[----:B----4-:R-:W-:-:S04]  /*1f50*/  IMAD.HI.U32 R20, R17, R2, RZ ;  /* 0x0000000211147227 */ /* 0x010fc800078e00ff */
[----:B------:R-:W-:Y:S01]  /*1f60*/  IMAD.HI.U32 R6, R19, R2, RZ ;  /* 0x0000000213067227 */ /* 0x000fe200078e00ff */
[----:B------:R-:W-:-:S04]  /*1f70*/  @P3 SHF.R.U32.HI R17, RZ, R3, R20 ;  /* 0x00000003ff113219 */ /* 0x000fc80000011614 */
        /* <DEDUP_REMOVED lines=8> */
[----:B------:R-:W-:-:S04]  /*2000*/  @!P0 IMAD.HI.U32 R16, R7, R2, RZ ;  /* 0x0000000207108227 */ /* 0x000fc800078e00ff */
[----:B------:R-:W-:Y:S01]  /*2010*/  IMAD.MOV R2, RZ, RZ, -R6 ;  /* 0x000000ffff027224 */ /* 0x000fe200078e0a06 */
[----:B------:R-:W-:-:S03]  /*2020*/  @!P0 SHF.R.U32.HI R16, RZ, R3, R16 ;  /* 0x00000003ff108219 */ /* 0x000fc60000011610 */
[----:B------:R-:W-:Y:S01]  /*2030*/  IMAD R2, R40, R2, R5 ;  /* 0x0000000228027224 */ /* 0x000fe200078e0205 */
[----:B------:R-:W-:Y:S02]  /*2040*/  @!P0 SEL R3, R7, R16, !P3 ;  /* 0x0000001007038207 */ /* 0x000fe40005800000 */
[----:B------:R-:W-:-:S03]  /*2050*/  IADD3 R16, PT, PT, -R5, RZ, RZ ;  /* 0x000000ff05107210 */ /* 0x000fc60007ffe1ff */
[--C-:B------:R-:W-:Y:S02]  /*2060*/  @!P0 IMAD.IADD R6, R6, 0x1, -R3.reuse ;  /* 0x0000000106068824 */ /* 0x100fe400078e0a03 */
[----:B------:R-:W-:Y:S01]  /*2070*/  @!P0 IMAD R3, R2, R19, R3 ;  /* 0x0000001302038224 */ /* 0x000fe200078e0203 */
[----:B------:R-:W-:Y:S01]  /*2080*/  IADD3 R2, PT, PT, -R7, RZ, RZ ;  /* 0x000000ff07027210 */ /* 0x000fe20007ffe1ff */
[----:B------:R-:W-:Y:S02]  /*2090*/  @!P0 IMAD R5, R40, R6, R7 ;  /* 0x0000000628058224 */ /* 0x000fe400078e0207 */
[----:B------:R-:W-:Y:S02]  /*20a0*/  IMAD R11, R4, R16, R11 ;  /* 0x00000010040b7224 */ /* 0x000fe400078e020b */
[----:B------:R-:W-:Y:S02]  /*20b0*/  @!P0 IMAD.MOV.U32 R7, RZ, RZ, R3 ;  /* 0x000000ffff078224 */ /* 0x000fe400078e0003 */
[----:B------:R-:W-:-:S02]  /*20c0*/  IMAD R2, R18, R2, R13 ;  /* 0x0000000212027224 */ /* 0x000fc400078e020d */
[----:B------:R-:W-:Y:S02]  /*20d0*/  IMAD R11, R5, R4, R11 ;  /* 0x00000004050b7224 */ /* 0x000fe400078e020b */
[----:B------:R-:W-:Y:S02]  /*20e0*/  IMAD R13, R7, R18, R2 ;  /* 0x00000012070d7224 */ /* 0x000fe400078e0202 */
.L_x_33:
[----:B------:R-:W1:Y:S02]  /*20f0*/  LDCU UR8, c[0x0][0xb30] ;  /* 0x00016600ff0877ac */ /* 0x000e640008000800 */
[----:B-1----:R-:W-:-:S09]  /*2100*/  UISETP.NE.AND UP0, UPT, UR8, 0x1, UPT ;  /* 0x000000010800788c */ /* 0x002fd2000bf05270 */
[----:B------:R-:W-:Y:S05]  /*2110*/  BRA.U UP0, `(.L_x_34) ;  /* 0x0000000100407547 */ /* 0x000fea000b800000 */
[----:B------:R-:W1:Y:S08]  /*2120*/  LDC.64 R4, c[0x0][0xb10] ;  /* 0x0002c400ff047b82 */ /* 0x000e700000000a00 */
[----:B------:R-:W2:Y:S08]  /*2130*/  LDC.64 R2, c[0x0][0xb18] ;  /* 0x0002c600ff027b82 */ /* 0x000eb00000000a00 */
[----:B------:R-:W3:Y:S08]  /*2140*/  LDC R6, c[0x0][0xb20] ;  /* 0x0002c800ff067b82 */ /* 0x000ef00000000800 */
[----:B------:R-:W4:Y:S01]  /*2150*/  LDC R16, c[0x0][0xb0c] ;  /* 0x0002c300ff107b82 */ /* 0x000f220000000800 */
[----:B-1----:R-:W-:-:S05]  /*2160*/  IMAD.HI.U32 R4, R13, R4, RZ ;  /* 0x000000040d047227 */ /* 0x002fca00078e00ff */
[----:B------:R-:W-:Y:S01]  /*2170*/  SHF.R.U32.HI R4, RZ, R5, R4 ;  /* 0x00000005ff047219 */ /* 0x000fe20000011604 */
[----:B--2---:R-:W-:Y:S01]  /*2180*/  IMAD.HI.U32 R3, R11, R3, RZ ;  /* 0x000000030b037227 */ /* 0x004fe200078e00ff */
[----:B------:R-:W-:-:S04]  /*2190*/  ISETP.NE.AND P0, PT, R2, 0x1, PT ;  /* 0x000000010200780c */ /* 0x000fc80003f05270 */
[----:B---3--:R-:W-:-:S04]  /*21a0*/  SHF.R.U32.HI R6, RZ, R6, R3 ;  /* 0x00000006ff067219 */ /* 0x008fc80000011603 */
[----:B------:R-:W-:Y:S02]  /*21b0*/  SEL R3, R11, R6, !P0 ;  /* 0x000000060b037207 */ /* 0x000fe40004000000 */
[----:B----4-:R-:W-:-:S04]  /*21c0*/  ISETP.NE.AND P1, PT, R16, 0x1, PT ;  /* 0x000000011000780c */ /* 0x010fc80003f25270 */
[----:B------:R-:W-:-:S05]  /*21d0*/  SEL R4, R13, R4, !P1 ;  /* 0x000000040d047207 */ /* 0x000fca0004800000 */
[----:B------:R-:W-:Y:S02]  /*21e0*/  IMAD.IADD R5, R3, 0x1, -R4 ;  /* 0x0000000103057824 */ /* 0x000fe400078e0a04 */
[----:B------:R-:W-:Y:S02]  /*21f0*/  IMAD.IADD R3, R4, 0x1, -R3 ;  /* 0x0000000104037824 */ /* 0x000fe400078e0a03 */
[----:B------:R-:W-:Y:S02]  /*2200*/  IMAD R13, R5, R16, R13 ;  /* 0x00000010050d7224 */ /* 0x000fe400078e020d */
[----:B------:R-:W-:-:S07]  /*2210*/  IMAD R11, R3, R2, R11 ;  /* 0x00000002030b7224 */ /* 0x000fce00078e020b */
.L_x_34:
[----:B------:R-:W-:Y:S01]  /*2220*/  VIADD R14, R14, 0x1 ;  /* 0x000000010e0e7836 */ /* 0x000fe20000000000 */
[----:B------:R-:W-:Y:S01]  /*2230*/  PLOP3.LUT P1, PT, PT, PT, PT, 0x80, 0x8 ;  /* 0x000000000008781c */ /* 0x000fe20003f2f070 */
[----:B------:R-:W-:Y:S02]  /*2240*/  IMAD.IADD R21, R13, 0x1, R96 ;  /* 0x000000010d157824 */ /* 0x000fe400078e0260 */
[----:B------:R-:W-:Y:S01]  /*2250*/  IMAD.IADD R20, R11, 0x1, R94 ;  /* 0x000000010b147824 */ /* 0x000fe200078e025e */
[----:B------:R-:W-:-:S04]  /*2260*/  ISETP.NE.AND P0, PT, R14, 0x2, PT ;  /* 0x000000020e00780c */ /* 0x000fc80003f05270 */
[----:B------:R-:W-:Y:S02]  /*2270*/  SEL R3, RZ, 0x1, P0 ;  /* 0x00000001ff037807 */ /* 0x000fe40000000000 */
[----:B------:R-:W-:Y:S02]  /*2280*/  SEL R14, R14, RZ, P0 ;  /* 0x000000ff0e0e7207 */ /* 0x000fe40000000000 */
[----:B------:R-:W-:Y:S01]  /*2290*/  LOP3.LUT R12, R12, R3, RZ, 0x3c, !PT ;  /* 0x000000030c0c7212 */ /* 0x000fe200078e3cff */
[----:B------:R-:W-:Y:S06]  /*22a0*/  @P2 BRA `(.L_x_35) ;  /* 0xfffffff000982947 */ /* 0x000fec000383ffff */
[----:B------:R-:W-:Y:S01]  /*22b0*/  UIADD3 UR4, UPT, UPT, UR4, 0x20, URZ ;  /* 0x0000002004047890 */ /* 0x000fe2000fffe0ff */
[----:B------:R-:W-:-:S03]  /*22c0*/  SHF.L.U32 R3, R15, 0x1f, RZ ;  /* 0x0000001f0f037819 */ /* 0x000fc600000006ff */
[----:B------:R-:W-:-:S09]  /*22d0*/  ULEA UR5, UR6, UR4, 0x3 ;  /* 0x0000000406057291 */ /* 0x000fd2000f8e18ff */
[----:B------:R-:W1:Y:S02]  /*22e0*/  SYNCS.PHASECHK.TRANS64.TRYWAIT P0, [UR5], R3 ;  /* 0x00000003ff0075a7 */ /* 0x000e640008001105 */
[----:B-1----:R-:W-:Y:S05]  /*22f0*/  @!P0 BRA `(.L_x_36) ;  /* 0x0000004c00c88947 */ /* 0x002fea0003800000 */
.L_x_110:
[----:B------:R-:W-:-:S04]  /*2300*/  UIADD3 UR6, UPT, UPT, UR6, 0x1, URZ ;  /* 0x0000000106067890 */ /* 0x000fc8000fffe0ff */
[----:B------:R-:W-:-:S04]  /*2310*/  UISETP.NE.AND UP0, UPT, UR6, 0x4, UPT ;  /* 0x000000040600788c */ /* 0x000fc8000bf05270 */
[----:B------:R-:W-:Y:S02]  /*2320*/  USEL UR7, URZ, 0x1, UP0 ;  /* 0x00000001ff077887 */ /* 0x000fe40008000000 */
[----:B------:R-:W-:-:S04]  /*2330*/  USEL UR6, UR6, URZ, UP0 ;  /* 0x000000ff06067287 */ /* 0x000fc80008000000 */
[----:B------:R-:W-:Y:S01]  /*2340*/  ULEA UR5, UR6, UR4, 0x3 ;  /* 0x0000000406057291 */ /* 0x000fe2000f8e18ff */
[----:B------:R-:W-:-:S04]  /*2350*/  LOP3.LUT R2, R15, UR7, RZ, 0x3c, !PT ;  /* 0x000000070f027c12 */ /* 0x000fc8000f8e3cff */
[----:B-1----:R-:W-:-:S04]  /*2360*/  SHF.L.U32 R3, R2, 0x1f, RZ ;  /* 0x0000001f02037819 */ /* 0x002fc800000006ff */
[----:B------:R-:W1:Y:S02]  /*2370*/  SYNCS.PHASECHK.TRANS64.TRYWAIT P0, [UR5], R3 ;  /* 0x00000003ff0075a7 */ /* 0x000e640008001105 */
[----:B-1----:R-:W-:Y:S05]  /*2380*/  @!P0 BRA `(.L_x_37) ;  /* 0x0000004c00bc8947 */ /* 0x002fea0003800000 */
.L_x_112:
        /* <DEDUP_REMOVED lines=9> */
.L_x_114:
[----:B------:R-:W-:-:S04]  /*2420*/  UIADD3 UR6, UPT, UPT, UR6, 0x1, URZ ;  /* 0x0000000106067890 */ /* 0x000fc8000fffe0ff */
[----:B------:R-:W-:-:S04]  /*2430*/  UISETP.NE.AND UP0, UPT, UR6, 0x4, UPT ;  /* 0x000000040600788c */ /* 0x000fc8000bf05270 */
[----:B------:R-:W-:Y:S02]  /*2440*/  USEL UR5, URZ, 0x1, UP0 ;  /* 0x00000001ff057887 */ /* 0x000fe40008000000 */
[----:B------:R-:W-:-:S04]  /*2450*/  USEL UR6, UR6, URZ, UP0 ;  /* 0x000000ff06067287 */ /* 0x000fc80008000000 */
[----:B------:R-:W-:Y:S01]  /*2460*/  ULEA UR6, UR6, UR4, 0x3 ;  /* 0x0000000406067291 */ /* 0x000fe2000f8e18ff */
[----:B-1----:R-:W-:-:S04]  /*2470*/  LOP3.LUT R3, R2, UR5, RZ, 0x3c, !PT ;  /* 0x0000000502037c12 */ /* 0x002fc8000f8e3cff */
[----:B------:R-:W-:Y:S01]  /*2480*/  SHF.L.U32 R3, R3, 0x1f, RZ ;  /* 0x0000001f03037819 */ /* 0x000fe200000006ff */
[----:B----4-:R-:W-:-:S07]  /*2490*/  IMAD.U32 R0, RZ, RZ, UR6 ;  /* 0x00000006ff007e24 */ /* 0x010fce000f8e00ff */
.L_x_39:
[----:B-1----:R1:W2:Y:S02]  /*24a0*/  SYNCS.PHASECHK.TRANS64.TRYWAIT P0, [R0+URZ], R3 ;  /* 0x00000003000075a7 */ /* 0x0022a400080011ff */
[----:B--2---:R-:W-:Y:S05]  /*24b0*/  @!P0 NANOSLEEP.SYNCS 0x989680 ;  /* 0x009896800000895d */ /* 0x004fea0003900000 */
[----:B------:R-:W2:Y:S02]  /*24c0*/  @!P0 SYNCS.PHASECHK.TRANS64 P0, [R0+URZ], R3 ;  /* 0x00000003000085a7 */ /* 0x000ea400080010ff */
[----:B--2---:R-:W-:Y:S05]  /*24d0*/  @P0 EXIT ;  /* 0x000000000000094d */ /* 0x004fea0003800000 */
[----:B------:R-:W-:Y:S05]  /*24e0*/  BRA `(.L_x_39) ;  /* 0xfffffffc00ec7947 */ /* 0x000fea000383ffff */
.L_x_17:
[----:B------:R-:W-:-:S04]  /*24f0*/  UISETP.NE.AND UP1, UPT, UR37, URZ, UPT ;  /* 0x000000ff2500728c */ /* 0x000fc8000bf25270 */
[----:B------:R-:W-:-:S09]  /*2500*/  UISETP.NE.OR UP1, UPT, UR8, 0x1, UP1 ;  /* 0x000000010800788c */ /* 0x000fd20008f25670 */
[----:B------:R-:W-:Y:S05]  /*2510*/  BRA.U UP1, `(.L_x_40) ;  /* 0x0000000501487547 */ /* 0x000fea000b800000 */
[----:B------:R-:W-:Y:S01]  /*2520*/  ISETP.NE.AND P2, PT, R2, RZ, PT ;  /* 0x000000ff0200720c */ /* 0x000fe20003f45270 */
[----:B------:R-:W-:Y:S01]  /*2530*/  IMAD.MOV.U32 R12, RZ, RZ, 0x1 ;  /* 0x00000001ff0c7424 */ /* 0x000fe200078e00ff */
[----:B------:R-:W-:Y:S02]  /*2540*/  CS2R R10, SRZ ;  /* 0x00000000000a7805 */ /* 0x000fe4000001ff00 */
[----:B------:R-:W-:Y:S01]  /*2550*/  CS2R R8, SRZ ;  /* 0x0000000000087805 */ /* 0x000fe2000001ff00 */
[----:B------:R-:W-:Y:S01]  /*2560*/  UMOV UR4, 0x400 ;  /* 0x0000040000047882 */ /* 0x000fe20000000000 */
[----:B------:R-:W-:Y:S01]  /*2570*/  UMOV UR6, URZ ;  /* 0x000000ff00067c82 */ /* 0x000fe20008000000 */
[----:B------:R-:W-:-:S12]  /*2580*/  ULEA UR37, UR37, UR4, 0x18 ;  /* 0x0000000425257291 */ /* 0x000fd8000f8ec0ff */
.L_x_44:
[----:B------:R-:W-:Y:S02]  /*2590*/  LEA R0, R8, UR37, 0x3 ;  /* 0x0000002508007c11 */ /* 0x000fe4000f8e18ff */
[----:B------:R-:W-:-:S03]  /*25a0*/  SHF.L.U32 R5, R9, 0x1f, RZ ;  /* 0x0000001f09057819 */ /* 0x000fc600000006ff */
[----:B------:R-:W-:Y:S01]  /*25b0*/  VIADD R4, R0, 0xe0 ;  /* 0x000000e000047836 */ /* 0x000fe20000000000 */
[----:B------:R-:W1:Y:S02]  /*25c0*/  SYNCS.PHASECHK.TRANS64.TRYWAIT P0, [R0+URZ+0xd0], R5 ;  /* 0x0000d005000075a7 */ /* 0x000e6400080011ff */
[----:B-1----:R-:W-:Y:S05]  /*25d0*/  @!P0 BRA `(.L_x_41) ;  /* 0x0000004c00588947 */ /* 0x002fea0003800000 */
.L_x_115:
[----:B------:R-:W-:Y:S01]  /*25e0*/  ULEA UR5, UR6, UR37, 0x3 ;  /* 0x0000002506057291 */ /* 0x000fe2000f8e18ff */
[----:B------:R-:W-:Y:S02]  /*25f0*/  PRMT R4, RZ, 0x654, R4 ;  /* 0x00000654ff047816 */ /* 0x000fe40000000004 */
[----:B-1----:R-:W-:Y:S01]  /*2600*/  SHF.L.U32 R5, R12, 0x1f, RZ ;  /* 0x0000001f0c057819 */ /* 0x002fe200000006ff */
[----:B------:R-:W-:Y:S01]  /*2610*/  UIADD3 UR4, UPT, UPT, UR5, 0x70, URZ ;  /* 0x0000007005047890 */ /* 0x000fe2000fffe0ff */
[----:B------:R1:W-:Y:S05]  /*2620*/  SYNCS.ARRIVE.TRANS64.RED.A1T0 RZ, [R4+URZ], RZ ;  /* 0x000000ff04ff79a7 */ /* 0x0003ea00081004ff */
[----:B------:R-:W-:Y:S01]  /*2630*/  IMAD.U32 R7, RZ, RZ, UR4 ;  /* 0x00000004ff077e24 */ /* 0x000fe2000f8e00ff */
[----:B------:R-:W2:Y:S04]  /*2640*/  SYNCS.PHASECHK.TRANS64.TRYWAIT P0, [UR5+0x80], R5 ;  /* 0x00008005ff0075a7 */ /* 0x000ea80008001105 */
[----:B------:R-:W-:Y:S01]  /*2650*/  PRMT R6, R2, 0x654, R7 ;  /* 0x0000065402067816 */ /* 0x000fe20000000007 */
[----:B-1----:R-:W-:Y:S01]  /*2660*/  @!P2 IMAD.MOV.U32 R4, RZ, RZ, 0x10 ;  /* 0x00000010ff04a424 */ /* 0x002fe200078e00ff */
[----:B--2---:R-:W-:Y:S06]  /*2670*/  @!P0 BRA `(.L_x_42) ;  /* 0x0000004c00448947 */ /* 0x004fec0003800000 */
.L_x_117:
[----:B------:R-:W-:Y:S01]  /*2680*/  ULEA UR4, UR6, UR37, 0x4 ;  /* 0x0000002506047291 */ /* 0x000fe2000f8e20ff */
[----:B------:R-:W-:Y:S01]  /*2690*/  SEL R3, R6, R3, !P2 ;  /* 0x0000000306037207 */ /* 0x000fe20005000000 */
[----:B------:R-:W-:Y:S01]  /*26a0*/  UIADD3 UR5, UPT, UPT, UR5, 0x70, URZ ;  /* 0x0000007005057890 */ /* 0x000fe2000fffe0ff */
[----:B-1----:R-:W-:Y:S01]  /*26b0*/  LEA R0, R11, UR37, 0x3 ;  /* 0x000000250b007c11 */ /* 0x002fe2000f8e18ff */
[----:B------:R-:W-:Y:S01]  /*26c0*/  UIADD3 UR4, UPT, UPT, UR4, 0x100, URZ ;  /* 0x0000010004047890 */ /* 0x000fe2000fffe0ff */
[----:B------:R-:W-:Y:S01]  /*26d0*/  SHF.L.U32 R5, R10, 0x1f, RZ ;  /* 0x0000001f0a057819 */ /* 0x000fe200000006ff */
[----:B------:R1:W-:Y:S01]  /*26e0*/  @!P2 SYNCS.ARRIVE.TRANS64.RED RZ, [R3+URZ], R4 ;  /* 0x0000000403ffa9a7 */ /* 0x0003e200080004ff */
[----:B------:R-:W-:Y:S01]  /*26f0*/  UIADD3 UR6, UPT, UPT, UR6, 0x1, URZ ;  /* 0x0000000106067890 */ /* 0x000fe2000fffe0ff */
[----:B------:R-:W-:-:S03]  /*2700*/  VIADD R8, R8, 0x1 ;  /* 0x0000000108087836 */ /* 0x000fc60000000000 */
[----:B------:R-:W-:Y:S02]  /*2710*/  UISETP.NE.AND UP0, UPT, UR6, 0x2, UPT ;  /* 0x000000020600788c */ /* 0x000fe4000bf05270 */
[----:B------:R-:W-:Y:S06]  /*2720*/  UGETNEXTWORKID.BROADCAST [UR4], [UR5] ;  /* 0x00000000040073ca */ /* 0x000fec0008000100 */
[----:B------:R-:W-:Y:S01]  /*2730*/  USEL UR4, URZ, 0x1, UP0 ;  /* 0x00000001ff047887 */ /* 0x000fe20008000000 */
[----:B------:R-:W-:Y:S01]  /*2740*/  ISETP.NE.AND P0, PT, R8, 0x2, PT ;  /* 0x000000020800780c */ /* 0x000fe20003f05270 */
[----:B------:R-:W-:Y:S01]  /*2750*/  USEL UR6, UR6, URZ, UP0 ;  /* 0x000000ff06067287 */ /* 0x000fe20008000000 */
[----:B------:R-:W2:Y:S03]  /*2760*/  SYNCS.PHASECHK.TRANS64.TRYWAIT P1, [R0+URZ+0x70], R5 ;  /* 0x00007005000075a7 */ /* 0x000ea600080211ff */
[----:B------:R-:W-:Y:S01]  /*2770*/  LOP3.LUT R12, R12, UR4, RZ, 0x3c, !PT ;  /* 0x000000040c0c7c12 */ /* 0x000fe2000f8e3cff */
[----:B-12---:R-:W-:Y:S07]  /*2780*/  @!P1 BRA `(.L_x_43) ;  /* 0x0000004c00189947 */ /* 0x006fee0003800000 */
.L_x_118:
[C---:B------:R-:W-:Y:S01]  /*2790*/  LEA R4, R11.reuse, UR37, 0x4 ;  /* 0x000000250b047c11 */ /* 0x040fe2000f8e20ff */
[----:B-1----:R-:W-:Y:S01]  /*27a0*/  VIADD R0, R0, 0x80 ;  /* 0x0000008000007836 */ /* 0x002fe20000000000 */
[----:B------:R-:W-:Y:S01]  /*27b0*/  SEL R8, R8, RZ, P0 ;  /* 0x000000ff08087207 */ /* 0x000fe20000000000 */
[----:B------:R-:W-:-:S03]  /*27c0*/  VIADD R11, R11, 0x1 ;  /* 0x000000010b0b7836 */ /* 0x000fc60000000000 */
[----:B------:R-:W1:Y:S01]  /*27d0*/  LDS.128 R4, [R4+0x100] ;  /* 0x0001000004047984 */ /* 0x000e620000000c00 */
[----:B------:R-:W-:Y:S02]  /*27e0*/  PRMT R0, RZ, 0x654, R0 ;  /* 0x00000654ff007816 */ /* 0x000fe40000000000 */
[C---:B------:R-:W-:Y:S01]  /*27f0*/  ISETP.NE.AND P1, PT, R11.reuse, 0x2, PT ;  /* 0x000000020b00780c */ /* 0x040fe20003f25270 */
[----:B------:R-:W-:Y:S01]  /*2800*/  @!PT LDS RZ, [RZ] ;  /* 0x00000000fffff984 */ /* 0x000fe20000000800 */
[----:B------:R-:W-:Y:S01]  /*2810*/  @!PT LDS RZ, [RZ] ;  /* 0x00000000fffff984 */ /* 0x000fe20000000800 */
[----:B------:R-:W-:Y:S01]  /*2820*/  @!PT LDS RZ, [RZ] ;  /* 0x00000000fffff984 */ /* 0x000fe20000000800 */
[----:B------:R-:W-:Y:S01]  /*2830*/  @!PT LDS RZ, [RZ] ;  /* 0x00000000fffff984 */ /* 0x000fe20000000800 */
[----:B------:R2:W-:Y:S06]  /*2840*/  MEMBAR.ALL.CTA ;  /* 0x0000000000007992 */ /* 0x0005ec0000008000 */
[----:B--2---:R-:W2:Y:S01]  /*2850*/  FENCE.VIEW.ASYNC.S ;  /* 0x00000000000073c6 */ /* 0x004ea20000000000 */
[----:B------:R-:W-:Y:S01]  /*2860*/  SEL R11, R11, RZ, P1 ;  /* 0x000000ff0b0b7207 */ /* 0x000fe20000800000 */
[----:B--2---:R2:W-:Y:S01]  /*2870*/  SYNCS.ARRIVE.TRANS64.RED.A1T0 RZ, [R0+URZ], RZ ;  /* 0x000000ff00ff79a7 */ /* 0x0045e200081004ff */
[----:B-1----:R-:W-:-:S02]  /*2880*/  LOP3.LUT P3, RZ, R6, 0x1, RZ, 0xc0, !PT ;  /* 0x0000000106ff7812 */ /* 0x002fc4000786c0ff */
[----:B------:R-:W-:-:S04]  /*2890*/  SEL R5, RZ, 0x1, P1 ;  /* 0x00000001ff057807 */ /* 0x000fc80000800000 */
[----:B------:R-:W-:Y:S02]  /*28a0*/  LOP3.LUT R10, R10, R5, RZ, 0x3c, !PT ;  /* 0x000000050a0a7212 */ /* 0x000fe400078e3cff */
[----:B--2---:R-:W-:-:S04]  /*28b0*/  SEL R0, RZ, 0x1, P0 ;  /* 0x00000001ff007807 */ /* 0x004fc80000000000 */
[----:B------:R-:W-:Y:S01]  /*28c0*/  LOP3.LUT R9, R9, R0, RZ, 0x3c, !PT ;  /* 0x0000000009097212 */ /* 0x000fe200078e3cff */
[----:B------:R-:W-:Y:S06]  /*28d0*/  @P3 BRA `(.L_x_44) ;  /* 0xfffffffc002c3947 */ /* 0x000fec000383ffff */
[----:B------:R-:W-:Y:S01]  /*28e0*/  ULEA UR5, UR6, UR37, 0x3 ;  /* 0x0000002506057291 */ /* 0x000fe2000f8e18ff */
[----:B------:R-:W-:-:S08]  /*28f0*/  SHF.L.U32 R3, R12, 0x1f, RZ ;  /* 0x0000001f0c037819 */ /* 0x000fd000000006ff */
[----:B------:R-:W1:Y:S02]  /*2900*/  SYNCS.PHASECHK.TRANS64 P0, [UR5+0x80], R3 ;  /* 0x00008003ff0075a7 */ /* 0x000e640008001005 */
[----:B-1----:R-:W-:Y:S05]  /*2910*/  @P0 BRA `(.L_x_45) ;  /* 0x0000000000080947 */ /* 0x002fea0003800000 */
[----:B------:R-:W1:Y:S02]  /*2920*/  SYNCS.PHASECHK.TRANS64.TRYWAIT P0, [UR5+0x80], R3 ;  /* 0x00008003ff0075a7 */ /* 0x000e640008001105 */
[----:B-1----:R-:W-:Y:S05]  /*2930*/  @!P0 BRA `(.L_x_46) ;  /* 0x0000004800c08947 */ /* 0x002fea0003800000 */
.L_x_45:
[----:B------:R-:W-:-:S04]  /*2940*/  UIADD3 UR4, UPT, UPT, UR6, 0x1, URZ ;  /* 0x0000000106047890 */ /* 0x000fc8000fffe0ff */
[----:B------:R-:W-:-:S04]  /*2950*/  UISETP.NE.AND UP0, UPT, UR4, 0x2, UPT ;  /* 0x000000020400788c */ /* 0x000fc8000bf05270 */
[----:B------:R-:W-:Y:S02]  /*2960*/  USEL UR7, URZ, 0x1, UP0 ;  /* 0x00000001ff077887 */ /* 0x000fe40008000000 */
[----:B------:R-:W-:-:S04]  /*2970*/  USEL UR4, UR4, URZ, UP0 ;  /* 0x000000ff04047287 */ /* 0x000fc80008000000 */
[----:B------:R-:W-:Y:S01]  /*2980*/  ULEA UR4, UR4, UR37, 0x3 ;  /* 0x0000002504047291 */ /* 0x000fe2000f8e18ff */
[----:B-1----:R-:W-:-:S04]  /*2990*/  LOP3.LUT R3, R12, UR7, RZ, 0x3c, !PT ;  /* 0x000000070c037c12 */ /* 0x002fc8000f8e3cff */
[----:B------:R-:W-:-:S04]  /*29a0*/  SHF.L.U32 R0, R3, 0x1f, RZ ;  /* 0x0000001f03007819 */ /* 0x000fc800000006ff */
[----:B------:R-:W1:Y:S02]  /*29b0*/  SYNCS.PHASECHK.TRANS64 P0, [UR4+0x80], R0 ;  /* 0x00008000ff0075a7 */ /* 0x000e640008001004 */
[----:B-1----:R-:W-:Y:S05]  /*29c0*/  @P0 EXIT ;  /* 0x000000000000094d */ /* 0x002fea0003800000 */
[----:B------:R-:W-:Y:S02]  /*29d0*/  SHF.L.U32 R3, R3, 0x1f, RZ ;  /* 0x0000001f03037819 */ /* 0x000fe400000006ff */
[----:B------:R-:W-:-:S07]  /*29e0*/  MOV R0, UR4 ;  /* 0x0000000400007c02 */ /* 0x000fce0008000f00 */
.L_x_47:
[----:B-1----:R1:W2:Y:S02]  /*29f0*/  SYNCS.PHASECHK.TRANS64.TRYWAIT P0, [R0+URZ+0x80], R3 ;  /* 0x00008003000075a7 */ /* 0x0022a400080011ff */
[----:B--2---:R-:W-:Y:S05]  /*2a00*/  @!P0 NANOSLEEP.SYNCS 0x989680 ;  /* 0x009896800000895d */ /* 0x004fea0003900000 */
[----:B------:R-:W2:Y:S02]  /*2a10*/  @!P0 SYNCS.PHASECHK.TRANS64 P0, [R0+URZ+0x80], R3 ;  /* 0x00008003000085a7 */ /* 0x000ea400080010ff */
[----:B--2---:R-:W-:Y:S05]  /*2a20*/  @P0 EXIT ;  /* 0x000000000000094d */ /* 0x004fea0003800000 */
[----:B------:R-:W-:Y:S05]  /*2a30*/  BRA `(.L_x_47) ;  /* 0xfffffffc00ec7947 */ /* 0x000fea000383ffff */
.L_x_40:
[----:B------:R-:W-:-:S09]  /*2a40*/  UISETP.NE.AND UP1, UPT, UR8, URZ, UPT ;  /* 0x000000ff0800728c */ /* 0x000fd2000bf25270 */
[----:B------:R-:W-:Y:S05]  /*2a50*/  BRA.U UP1, `(.L_x_48) ;  /* 0x0000000d01947547 */ /* 0x000fea000b800000 */
[----:B------:R-:W-:Y:S01]  /*2a60*/  UMOV UR4, 0x40 ;  /* 0x0000004000047882 */ /* 0x000fe20000000000 */
[----:B------:R-:W-:Y:S01]  /*2a70*/  NOP ;  /* 0x0000000000007918 */ /* 0x000fe20000000000 */
[----:B------:R-:W-:Y:S01]  /*2a80*/  ULEA UR4, UR37, UR4, 0x18 ;  /* 0x0000000425047291 */ /* 0x000fe2000f8ec0ff */
[----:B------:R-:W-:Y:S02]  /*2a90*/  UMOV UR5, 0x400 ;  /* 0x0000040000057882 */ /* 0x000fe40000000000 */
[----:B------:R-:W-:-:S06]  /*2aa0*/  ULEA UR37, UR37, UR5, 0x18 ;  /* 0x0000000525257291 */ /* 0x000fcc000f8ec0ff */
[----:B------:R-:W1:Y:S02]  /*2ab0*/  LDS.U8 R0, [UR4+0x1c] ;  /* 0x00001c04ff007984 */ /* 0x000e640008000000 */
[----:B-1----:R-:W-:-:S13]  /*2ac0*/  ISETP.NE.AND P0, PT, R0, RZ, PT ;  /* 0x000000ff0000720c */ /* 0x002fda0003f05270 */
[----:B------:R-:W-:Y:S05]  /*2ad0*/  @P0 BRA `(.L_x_49) ;  /* 0x0000000000580947 */ /* 0x000fea0003800000 */
[----:B------:R-:W-:-:S13]  /*2ae0*/  ELECT P0, URZ, PT ;  /* 0x0000000000ff782f */ /* 0x000fda0003800000 */
[----:B------:R-:W-:Y:S05]  /*2af0*/  @!P0 BRA `(.L_x_50) ;  /* 0x0000000000608947 */ /* 0x000fea0003800000 */
[----:B------:R-:W-:Y:S01]  /*2b00*/  UMOV UR5, 0x10 ;  /* 0x0000001000057882 */ /* 0x000fe20000000000 */
[----:B------:R-:W-:Y:S01]  /*2b10*/  HFMA2 R0, -RZ, RZ, 0, 5.9604644775390625e-08 ;  /* 0x00000001ff007431 */ /* 0x000fe200000001ff */
[----:B------:R-:W-:-:S03]  /*2b20*/  MOV R2, 0xffff ;  /* 0x0000ffff00027802 */ /* 0x000fc60000000f00 */
[----:B------:R-:W-:Y:S04]  /*2b30*/  DEPBAR.LE SB1, 0x36 ;  /* 0x00009d800000791a */ /* 0x000fe80000000000 */
[----:B------:R-:W1:Y:S02]  /*2b40*/  UTCATOMSWS.FIND_AND_SET.ALIGN UP0, UR5, UR5 ;  /* 0x00000005000575e3 */ /* 0x000e640008000800 */
[----:B-1----:R-:W-:Y:S01]  /*2b50*/  MOV R3, UR5 ;  /* 0x0000000500037c02 */ /* 0x002fe20008000f00 */
[----:B------:R-:W-:Y:S06]  /*2b60*/  BRA.U UP0, `(.L_x_51) ;  /* 0x0000000100187547 */ /* 0x000fec000b800000 */
.L_x_52:
[----:B------:R-:W-:Y:S05]  /*2b70*/  NANOSLEEP 0x64 ;  /* 0x000000640000795d */ /* 0x000fea0003800000 */
[----:B------:R-:W-:-:S05]  /*2b80*/  UMOV UR5, 0x10 ;  /* 0x0000001000057882 */ /* 0x000fca0000000000 */
[----:B------:R-:W-:Y:S04]  /*2b90*/  DEPBAR.LE SB1, 0x36 ;  /* 0x00009d800000791a */ /* 0x000fe80000000000 */
[----:B------:R-:W1:Y:S02]  /*2ba0*/  UTCATOMSWS.FIND_AND_SET.ALIGN UP0, UR5, UR5 ;  /* 0x00000005000575e3 */ /* 0x000e640008000800 */
[----:B-1----:R-:W-:Y:S01]  /*2bb0*/  MOV R3, UR5 ;  /* 0x0000000500037c02 */ /* 0x002fe20008000f00 */
[----:B------:R-:W-:Y:S05]  /*2bc0*/  BRA.U !UP0, `(.L_x_52) ;  /* 0xfffffffd08e87547 */ /* 0x000fea000b83ffff */
.L_x_51:
[-C--:B------:R-:W-:Y:S02]  /*2bd0*/  SHF.L.U32 R2, R2, R3.reuse, RZ ;  /* 0x0000000302027219 */ /* 0x080fe400000006ff */
[----:B------:R-:W-:Y:S01]  /*2be0*/  SHF.L.U32 R0, R0, R3, RZ ;  /* 0x0000000300007219 */ /* 0x000fe200000006ff */
[----:B------:R-:W-:Y:S02]  /*2bf0*/  IMAD.SHL.U32 R3, R3, 0x20, RZ ;  /* 0x0000002003037824 */ /* 0x000fe400078e00ff */
[----:B------:R1:W-:Y:S04]  /*2c00*/  ATOMS.OR RZ, [UR4+0x14], R2 ;  /* 0x00001402ffff798c */ /* 0x0003e8000b000004 */
[----:B------:R1:W-:Y:S04]  /*2c10*/  ATOMS.OR RZ, [UR4+0x18], R0 ;  /* 0x00001800ffff798c */ /* 0x0003e8000b000004 */
[----:B------:R1:W-:Y:S01]  /*2c20*/  STS [UR37+0x120], R3 ;  /* 0x00012003ff007988 */ /* 0x0003e20008000825 */
[----:B------:R-:W-:Y:S05]  /*2c30*/  BRA `(.L_x_50) ;  /* 0x0000000000107947 */ /* 0x000fea0003800000 */
.L_x_49:
[----:B------:R-:W-:Y:S02]  /*2c40*/  MOV R0, 0xffffffff ;  /* 0xffffffff00007802 */ /* 0x000fe40000000f00 */
[----:B------:R-:W-:-:S03]  /*2c50*/  MOV R2, 0x2c80 ;  /* 0x00002c8000027802 */ /* 0x000fc60000000f00 */
[----:B------:R1:W-:Y:S04]  /*2c60*/  STS [UR37+0x120], R0 ;  /* 0x00012000ff007988 */ /* 0x0003e80008000825 */
[----:B-1-3-5:R-:W-:Y:S05]  /*2c70*/  CALL.REL.NOINC `($__internal_1_$__cuda_sm10x_tcgen05_guardrail_trap_phase_invalid_during_alloc) ;  /* 0x0000004c007c7944 */ /* 0x02afea0003c00000 */
.L_x_50:
[----:B------:R-:W-:Y:S05]  /*2c80*/  WARPSYNC.ALL ;  /* 0x0000000000007948 */ /* 0x000fea0003800000 */
[----:B------:R-:W2:Y:S01]  /*2c90*/  S2UR UR6, SR_CgaCtaId ;  /* 0x00000000000679c3 */ /* 0x000ea20000008800 */
[----:B------:R-:W-:Y:S01]  /*2ca0*/  UMOV UR4, 0x400 ;  /* 0x0000040000047882 */ /* 0x000fe20000000000 */
[----:B------:R-:W-:-:S06]  /*2cb0*/  NOP ;  /* 0x0000000000007918 */ /* 0x000fcc0000000000 */
[----:B------:R-:W-:Y:S06]  /*2cc0*/  BAR.ARV 0x6, 0xa0 ;  /* 0x0182800000007b1d */ /* 0x000fec0000002000 */
[----:B------:R-:W4:Y:S01]  /*2cd0*/  LDCU UR7, c[0x0][0x38c] ;  /* 0x00007180ff0777ac */ /* 0x000f220008000800 */
[----:B------:R-:W-:Y:S01]  /*2ce0*/  IMAD.MOV.U32 R11, RZ, RZ, 0x1 ;  /* 0x00000001ff0b7424 */ /* 0x000fe200078e00ff */
[----:B------:R-:W-:Y:S01]  /*2cf0*/  CS2R R8, SRZ ;  /* 0x0000000000087805 */ /* 0x000fe2000001ff00 */
[----:B------:R-:W-:Y:S01]  /*2d00*/  IMAD.MOV.U32 R10, RZ, RZ, RZ ;  /* 0x000000ffff0a7224 */ /* 0x000fe200078e00ff */
[----:B------:R-:W-:Y:S01]  /*2d10*/  UMOV UR18, URZ ;  /* 0x000000ff00127c82 */ /* 0x000fe20008000000 */
[----:B------:R-:W-:Y:S01]  /*2d20*/  UMOV UR17, URZ ;  /* 0x000000ff00117c82 */ /* 0x000fe20008000000 */
[----:B------:R-:W-:Y:S01]  /*2d30*/  UMOV UR22, 0x0 ;  /* 0x0000000000167882 */ /* 0x000fe20000000000 */
[----:B------:R-:W-:Y:S01]  /*2d40*/  UMOV UR23, 0x4200490 ;  /* 0x0420049000177882 */ /* 0x000fe20000000000 */
[----:B------:R-:W-:Y:S01]  /*2d50*/  UMOV UR20, 0x0 ;  /* 0x0000000000147882 */ /* 0x000fe20000000000 */
[----:B------:R-:W-:Y:S01]  /*2d60*/  UMOV UR21, 0x4200490 ;  /* 0x0420049000157882 */ /* 0x000fe20000000000 */
[----:B--2---:R-:W-:Y:S01]  /*2d70*/  ULEA UR6, UR6, UR4, 0x18 ;  /* 0x0000000406067291 */ /* 0x004fe2000f8ec0ff */
[----:B------:R-:W2:Y:S03]  /*2d80*/  LDCU UR4, c[0x0][0x38c] ;  /* 0x00007180ff0477ac */ /* 0x000ea60008000800 */
[----:B------:R-:W-:-:S02]  /*2d90*/  UIADD3 UR11, UPT, UPT, UR6, 0x4400, URZ ;  /* 0x00004400060b7890 */ /* 0x000fc4000fffe0ff */
[----:B----4-:R-:W-:-:S03]  /*2da0*/  UIADD3 UR7, UPT, UPT, UR7, 0x3f, URZ ;  /* 0x0000003f07077890 */ /* 0x010fc6000fffe0ff */
[----:B-1----:R-:W1:Y:S01]  /*2db0*/  LDS R0, [UR6+0x120] ;  /* 0x00012006ff007984 */ /* 0x002e620008000800 */
[----:B------:R-:W-:Y:S02]  /*2dc0*/  UIADD3 UR12, UPT, UPT, UR6, 0x8400, URZ ;  /* 0x00008400060c7890 */ /* 0x000fe4000fffe0ff */
[----:B------:R-:W-:Y:S02]  /*2dd0*/  USHF.R.S32.HI UR5, URZ, 0x1f, UR7 ;  /* 0x0000001fff057899 */ /* 0x000fe40008011407 */
[----:B------:R-:W-:Y:S02]  /*2de0*/  USHF.R.U32.HI UR11, URZ, 0x4, UR11 ;  /* 0x00000004ff0b7899 */ /* 0x000fe4000801160b */
[----:B------:R-:W-:Y:S02]  /*2df0*/  ULEA.HI UR5, UR5, UR7, URZ, 0x6 ;  /* 0x0000000705057291 */ /* 0x000fe4000f8f30ff */
[----:B------:R-:W-:Y:S02]  /*2e00*/  USHF.R.U32.HI UR12, URZ, 0x4, UR12 ;  /* 0x00000004ff0c7899 */ /* 0x000fe4000801160c */
[----:B------:R-:W-:-:S02]  /*2e10*/  USHF.R.S32.HI UR5, URZ, 0x6, UR5 ;  /* 0x00000006ff057899 */ /* 0x000fc40008011405 */
[----:B------:R-:W-:Y:S02]  /*2e20*/  ULOP3.LUT UR11, UR11, 0x3fff, URZ, 0xc0, !UPT ;  /* 0x00003fff0b0b7892 */ /* 0x000fe4000f8ec0ff */
[----:B------:R-:W-:Y:S02]  /*2e30*/  UISETP.LT.AND UP0, UPT, UR5, 0x1, UPT ;  /* 0x000000010500788c */ /* 0x000fe4000bf01270 */
[----:B------:R-:W-:Y:S02]  /*2e40*/  ULOP3.LUT UR12, UR12, 0x3fff, URZ, 0xc0, !UPT ;  /* 0x00003fff0c0c7892 */ /* 0x000fe4000f8ec0ff */
[----:B------:R-:W-:Y:S02]  /*2e50*/  USEL UR10, UR5, 0x1, !UP0 ;  /* 0x00000001050a7887 */ /* 0x000fe4000c000000 */
[----:B------:R-:W-:Y:S02]  /*2e60*/  ULOP3.LUT UR11, UR11, 0x10000, URZ, 0xfc, !UPT ;  /* 0x000100000b0b7892 */ /* 0x000fe4000f8efcff */
[----:B------:R-:W-:-:S02]  /*2e70*/  ULOP3.LUT UR12, UR12, 0x10000, URZ, 0xfc, !UPT ;  /* 0x000100000c0c7892 */ /* 0x000fc4000f8efcff */
[----:B------:R-:W-:Y:S02]  /*2e80*/  UIADD3 UR10, UPT, UPT, -UR10, URZ, URZ ;  /* 0x000000ff0a0a7290 */ /* 0x000fe4000fffe1ff */
[----:B--2---:R-:W-:Y:S01]  /*2e90*/  UISETP.GE.AND UP3, UPT, UR4, 0x1, UPT ;  /* 0x000000010400788c */ /* 0x004fe2000bf66270 */
[----:B-1----:R-:W-:-:S15]  /*2ea0*/  R2UR UR19, R0 ;  /* 0x00000000001372ca */ /* 0x002fde00000e0000 */
.L_x_59:
[----:B------:R-:W-:Y:S02]  /*2eb0*/  LEA R0, R10, UR6, 0x3 ;  /* 0x000000060a007c11 */ /* 0x000fe4000f8e18ff */
[----:B------:R-:W-:Y:S02]  /*2ec0*/  SHF.L.U32 R5, R9, 0x1f, RZ ;  /* 0x0000001f09057819 */ /* 0x000fe400000006ff */
[----:B------:R-:W-:Y:S01]  /*2ed0*/  PLOP3.LUT P0, PT, PT, PT, UP3, 0x80, 0x8 ;  /* 0x000000000008781c */ /* 0x000fe20003f0f038 */
[----:B------:R-:W-:Y:S01]  /*2ee0*/  VIADD R3, R0, 0x80 ;  /* 0x0000008000037836 */ /* 0x000fe20000000000 */
[----:B-1----:R-:W1:Y:S02]  /*2ef0*/  SYNCS.PHASECHK.TRANS64.TRYWAIT P1, [R0+URZ+0x70], R5 ;  /* 0x00007005000075a7 */ /* 0x002e6400080211ff */
[----:B-1--4-:R-:W-:Y:S09]  /*2f00*/  @!P1 BRA `(.L_x_53) ;  /* 0x0000004400649947 */ /* 0x012ff20003800000 */
.L_x_120:
[----:B------:R-:W-:Y:S01]  /*2f10*/  LEA R4, R10, UR6, 0x4 ;  /* 0x000000060a047c11 */ /* 0x000fe2000f8e20ff */
[----:B------:R-:W-:Y:S01]  /*2f20*/  @UP3 ULEA UR4, UR17, UR6, 0x3 ;  /* 0x0000000611043291 */ /* 0x000fe2000f8e18ff */
[----:B------:R-:W-:Y:S01]  /*2f30*/  PLOP3.LUT P2, PT, PT, PT, PT, 0x80, 0x8 ;  /* 0x000000000008781c */ /* 0x000fe20003f4f070 */
[----:B------:R-:W-:Y:S01]  /*2f40*/  ULEA UR8, UR18, UR6, 0x3 ;  /* 0x0000000612087291 */ /* 0x000fe2000f8e18ff */
[----:B------:R-:W-:Y:S02]  /*2f50*/  PRMT R3, RZ, 0x654, R3 ;  /* 0x00000654ff037816 */ /* 0x000fe40000000003 */
[----:B-1----:R-:W1:Y:S01]  /*2f60*/  LDS.128 R4, [R4+0x100] ;  /* 0x0001000004047984 */ /* 0x002e620000000c00 */
[----:B------:R-:W-:Y:S02]  /*2f70*/  @P0 SHF.L.U32 R2, R8, 0x1f, RZ ;  /* 0x0000001f08020819 */ /* 0x000fe400000006ff */
[----:B------:R-:W-:Y:S01]  /*2f80*/  SHF.L.U32 R0, R11, 0x1f, RZ ;  /* 0x0000001f0b007819 */ /* 0x000fe200000006ff */
[----:B------:R-:W-:Y:S01]  /*2f90*/  @!PT LDS RZ, [RZ] ;  /* 0x00000000fffff984 */ /* 0x000fe20000000800 */
[----:B------:R-:W-:Y:S01]  /*2fa0*/  @!PT LDS RZ, [RZ] ;  /* 0x00000000fffff984 */ /* 0x000fe20000000800 */
[----:B------:R-:W-:Y:S01]  /*2fb0*/  @!PT LDS RZ, [RZ] ;  /* 0x00000000fffff984 */ /* 0x000fe20000000800 */
[----:B------:R-:W-:Y:S01]  /*2fc0*/  @!PT LDS RZ, [RZ] ;  /* 0x00000000fffff984 */ /* 0x000fe20000000800 */
[----:B------:R2:W-:Y:S06]  /*2fd0*/  MEMBAR.ALL.CTA ;  /* 0x0000000000007992 */ /* 0x0005ec0000008000 */
[----:B--2---:R-:W2:Y:S02]  /*2fe0*/  FENCE.VIEW.ASYNC.S ;  /* 0x00000000000073c6 */ /* 0x004ea40000000000 */
[----:B--2---:R2:W-:Y:S01]  /*2ff0*/  SYNCS.ARRIVE.TRANS64.RED.A1T0 RZ, [R3+URZ], RZ ;  /* 0x000000ff03ff79a7 */ /* 0x0045e200081004ff */
[----:B------:R2:W4:Y:S01]  /*3000*/  @P0 SYNCS.PHASECHK.TRANS64.TRYWAIT P2, [UR4], R2 ;  /* 0x00000002ff0005a7 */ /* 0x0005220008041104 */
[----:B------:R-:W-:Y:S01]  /*3010*/  ULEA.HI UR4, UR18, UR18, URZ, 0x1 ;  /* 0x0000001212047291 */ /* 0x000fe2000f8f08ff */
[----:B-1----:R-:W-:-:S03]  /*3020*/  LOP3.LUT P1, RZ, R6, 0x1, RZ, 0xc0, !PT ;  /* 0x0000000106ff7812 */ /* 0x002fc6000782c0ff */
[----:B------:R-:W-:Y:S02]  /*3030*/  USHF.L.U32 UR9, UR4, 0x6, URZ ;  /* 0x0000000604097899 */ /* 0x000fe400080006ff */
[----:B------:R-:W-:Y:S02]  /*3040*/  ULOP3.LUT UR4, UR4, 0xffe, URZ, 0xc0, !UPT ;  /* 0x00000ffe04047892 */ /* 0x000fe4000f8ec0ff */
[----:B------:R-:W-:Y:S02]  /*3050*/  ULOP3.LUT UR9, UR9, 0xffffff80, URZ, 0xc0, !UPT ;  /* 0xffffff8009097892 */ /* 0x000fe4000f8ec0ff */
[----:B------:R-:W-:Y:S02]  /*3060*/  UIADD3 UR4, UPT, UPT, -UR4, UR18, URZ ;  /* 0x0000001204047290 */ /* 0x000fe4000fffe1ff */
[----:B------:R-:W-:Y:S01]  /*3070*/  UIADD3 UR9, UPT, UPT, UR19, UR9, URZ ;  /* 0x0000000913097290 */ /* 0x000fe2000fffe0ff */
[----:B------:R-:W1:Y:S03]  /*3080*/  SYNCS.PHASECHK.TRANS64.TRYWAIT P0, [UR8+0xb0], R0 ;  /* 0x0000b000ff0075a7 */ /* 0x000e660008001108 */
[----:B------:R-:W-:Y:S01]  /*3090*/  ULEA UR9, UR4, UR9, 0x14 ;  /* 0x0000000904097291 */ /* 0x000fe2000f8ea0ff */
[----:B-12-4-:R-:W-:Y:S11]  /*30a0*/  @!P0 BRA `(.L_x_54) ;  /* 0x0000004400108947 */ /* 0x016ff60003800000 */
.L_x_122:
[----:B------:R-:W-:Y:S01]  /*30b0*/  IADD3 R10, PT, PT, R10, 0x1, RZ ;  /* 0x000000010a0a7810 */ /* 0x000fe20007ffe0ff */
[----:B------:R-:W-:Y:S06]  /*30c0*/  BRA.U !UP3, `(.L_x_55) ;  /* 0x000000010b987547 */ /* 0x000fec000b800000 */
[----:B------:R-:W-:Y:S01]  /*30d0*/  UPLOP3.LUT UP4, UPT, UPT, UPT, UPT, 0x40, 0x4 ;  /* 0x000000000004789c */ /* 0x000fe20003f8e870 */
[----:B------:R-:W-:Y:S01]  /*30e0*/  UMOV UR16, UR10 ;  /* 0x0000000a00107c82 */ /* 0x000fe20008000000 */
[----:B------:R-:W-:Y:S01]  /*30f0*/  UMOV UR15, UR5 ;  /* 0x00000005000f7c82 */ /* 0x000fe20008000000 */
[----:B------:R-:W-:-:S08]  /*3100*/  UMOV UR14, UR17 ;  /* 0x00000011000e7c82 */ /* 0x000fd00008000000 */
.L_x_58:
[----:B------:R-:W-:Y:S02]  /*3110*/  UIADD3 UR16, UPT, UPT, UR16, 0x1, URZ ;  /* 0x0000000110107890 */ /* 0x000fe4000fffe0ff */
[----:B--2---:R-:W-:Y:S02]  /*3120*/  ULEA UR7, UR14, UR6, 0x3 ;  /* 0x000000060e077291 */ /* 0x004fe4000f8e18ff */
[----:B------:R-:W-:Y:S01]  /*3130*/  UISETP.NE.AND UP0, UPT, UR16, URZ, UPT ;  /* 0x000000ff1000728c */ /* 0x000fe2000bf05270 */
[----:B----4-:R-:W-:Y:S10]  /*3140*/  @P2 BRA `(.L_x_56) ;  /* 0x00000000000c2947 */ /* 0x010ff40003800000 */
[----:B-1----:R-:W-:Y:S04]  /*3150*/  SHF.L.U32 R3, R8, 0x1f, RZ ;  /* 0x0000001f08037819 */ /* 0x002fe800000006ff */
[----:B------:R-:W1:Y:S02]  /*3160*/  SYNCS.PHASECHK.TRANS64.TRYWAIT P0, [UR7], R3 ;  /* 0x00000003ff0075a7 */ /* 0x000e640008001107 */
[----:B-1----:R-:W-:Y:S05]  /*3170*/  @!P0 BRA `(.L_x_57) ;  /* 0x0000004000f48947 */ /* 0x002fea0003800000 */
.L_x_56:
[----:B------:R-:W-:Y:S01]  /*3180*/  UISETP.NE.AND UP1, UPT, UR15, 0x1, UPT ;  /* 0x000000010f00788c */ /* 0x000fe2000bf25270 */
[----:B------:R-:W-:Y:S01]  /*3190*/  PLOP3.LUT P2, PT, PT, PT, PT, 0x80, 0x8 ;  /* 0x000000000008781c */ /* 0x000fe20003f4f070 */
[----:B------:R-:W-:Y:S02]  /*31a0*/  UIADD3 UR17, UPT, UPT, UR14, 0x1, URZ ;  /* 0x000000010e117890 */ /* 0x000fe4000fffe0ff */
[----:B------:R-:W-:Y:S02]  /*31b0*/  ULEA UR24, UR14, UR12, 0x9 ;  /* 0x0000000c0e187291 */ /* 0x000fe4000f8e48ff */
[----:B------:R-:W-:Y:S01]  /*31c0*/  UISETP.NE.AND UP2, UPT, UR17, 0x4, UPT ;  /* 0x000000041100788c */ /* 0x000fe2000bf45270 */
[----:B------:R-:W-:Y:S01]  /*31d0*/  PLOP3.LUT P0, PT, PT, PT, UP1, 0x80, 0x8 ;  /* 0x000000000008781c */ /* 0x000fe20003f0f018 */
[----:B------:R-:W-:Y:S02]  /*31e0*/  ULEA UR26, UR14, UR11, 0x8 ;  /* 0x0000000b0e1a7291 */ /* 0x000fe4000f8e40ff */
[----:B------:R-:W-:Y:S02]  /*31f0*/  USEL UR13, URZ, 0x1, UP2 ;  /* 0x00000001ff0d7887 */ /* 0x000fe40009000000 */
[----:B------:R-:W-:Y:S02]  /*3200*/  USEL UR17, UR17, URZ, UP2 ;  /* 0x000000ff11117287 */ /* 0x000fe40009000000 */
[----:B------:R-:W-:Y:S02]  /*3210*/  UIADD3 UR30, UPT, UPT, UR24, 0x2, URZ ;  /* 0x00000002181e7890 */ /* 0x000fe4000fffe0ff */
[----:B------:R-:W-:Y:S01]  /*3220*/  @UP1 ULEA UR4, UR17, UR6, 0x3 ;  /* 0x0000000611041291 */ /* 0x000fe2000f8e18ff */
[----:B------:R-:W-:Y:S01]  /*3230*/  LOP3.LUT R8, R8, UR13, RZ, 0x3c, !PT ;  /* 0x0000000d08087c12 */ /* 0x000fe2000f8e3cff */
[----:B------:R-:W-:Y:S02]  /*3240*/  UIADD3 UR28, UPT, UPT, UR26, 0x2, URZ ;  /* 0x000000021a1c7890 */ /* 0x000fe4000fffe0ff */
[----:B------:R-:W-:Y:S01]  /*3250*/  UIADD3 UR7, UPT, UPT, UR7, 0x20, URZ ;  /* 0x0000002007077890 */ /* 0x000fe2000fffe0ff */
[----:B-1----:R-:W-:Y:S01]  /*3260*/  @P0 SHF.L.U32 R0, R8, 0x1f, RZ ;  /* 0x0000001f08000819 */ /* 0x002fe200000006ff */
[----:B------:R-:W-:Y:S01]  /*3270*/  UMOV UR25, 0x80004020 ;  /* 0x8000402000197882 */ /* 0x000fe20000000000 */
[----:B------:R-:W-:Y:S01]  /*3280*/  UMOV UR27, 0x80004020 ;  /* 0x80004020001b7882 */ /* 0x000fe20000000000 */
[----:B------:R-:W-:Y:S01]  /*3290*/  UMOV UR31, 0x80004020 ;  /* 0x80004020001f7882 */ /* 0x000fe20000000000 */
[----:B------:R2:W4:Y:S01]  /*32a0*/  @P0 SYNCS.PHASECHK.TRANS64.TRYWAIT P2, [UR4], R0 ;  /* 0x00000000ff0005a7 */ /* 0x0005220008041104 */
[----:B------:R-:W-:Y:S01]  /*32b0*/  UIADD3 UR15, UPT, UPT, UR15, -0x1, URZ ;  /* 0xffffffff0f0f7890 */ /* 0x000fe2000fffe0ff */
[----:B------:R2:W-:Y:S01]  /*32c0*/  UTCQMMA gdesc[UR26], gdesc[UR24], tmem[UR9], tmem[UR22], idesc[UR23], UP4 ;  /* 0x00ff16181a0075ea */ /* 0x0005e2000a000309 */
[----:B------:R-:W-:Y:S01]  /*32d0*/  UPLOP3.LUT UP4, UPT, UPT, UPT, UPT, 0x80, 0x8 ;  /* 0x000000000008789c */ /* 0x000fe20003f8f070 */
[----:B------:R-:W-:Y:S01]  /*32e0*/  UMOV UR29, 0x80004020 ;  /* 0x80004020001d7882 */ /* 0x000fe20000000000 */
[----:B------:R-:W-:Y:S01]  /*32f0*/  UMOV UR14, UR17 ;  /* 0x00000011000e7c82 */ /* 0x000fe20008000000 */
[----:B------:R2:W-:Y:S01]  /*3300*/  UTCQMMA gdesc[UR28], gdesc[UR30], tmem[UR9], tmem[UR20], idesc[UR21], UPT ;  /* 0x00ff141e1c0075ea */ /* 0x0005e2000b800309 */
[----:B------:R2:W-:Y:S01]  /*3310*/  UTCBAR [UR7], URZ ;  /* 0x000000ff070073e9 */ /* 0x0005e200080000ff */
[----:B------:R-:W-:Y:S06]  /*3320*/  BRA.U UP0, `(.L_x_58) ;  /* 0xfffffffd00787547 */ /* 0x000fec000b83ffff */
.L_x_55:
[----:B------:R-:W-:Y:S01]  /*3330*/  UIADD3 UR18, UPT, UPT, UR18, 0x1, URZ ;  /* 0x0000000112127890 */ /* 0x000fe2000fffe0ff */
[C---:B------:R-:W-:Y:S01]  /*3340*/  ISETP.NE.AND P0, PT, R10.reuse, 0x2, PT ;  /* 0x000000020a00780c */ /* 0x040fe20003f05270 */
[----:B------:R-:W-:Y:S02]  /*3350*/  UIADD3 UR8, UPT, UPT, UR8, 0x90, URZ ;  /* 0x0000009008087890 */ /* 0x000fe4000fffe0ff */
[----:B------:R-:W-:Y:S01]  /*3360*/  UISETP.NE.AND UP0, UPT, UR18, 0x4, UPT ;  /* 0x000000041200788c */ /* 0x000fe2000bf05270 */
[----:B-12---:R-:W-:Y:S02]  /*3370*/  SEL R0, RZ, 0x1, P0 ;  /* 0x00000001ff007807 */ /* 0x006fe40000000000 */
[----:B------:R-:W-:Y:S01]  /*3380*/  SEL R10, R10, RZ, P0 ;  /* 0x000000ff0a0a7207 */ /* 0x000fe20000000000 */
[----:B------:R-:W-:Y:S01]  /*3390*/  USEL UR4, URZ, 0x1, UP0 ;  /* 0x00000001ff047887 */ /* 0x000fe20008000000 */
[----:B------:R-:W-:Y:S01]  /*33a0*/  LOP3.LUT R9, R9, R0, RZ, 0x3c, !PT ;  /* 0x0000000009097212 */ /* 0x000fe200078e3cff */
[----:B------:R-:W-:Y:S01]  /*33b0*/  USEL UR18, UR18, URZ, UP0 ;  /* 0x000000ff12127287 */ /* 0x000fe20008000000 */
[----:B------:R1:W-:Y:S03]  /*33c0*/  UTCBAR [UR8], URZ ;  /* 0x000000ff080073e9 */ /* 0x0003e600080000ff */
[----:B------:R-:W-:Y:S01]  /*33d0*/  LOP3.LUT R11, R11, UR4, RZ, 0x3c, !PT ;  /* 0x000000040b0b7c12 */ /* 0x000fe2000f8e3cff */
[----:B------:R-:W-:Y:S07]  /*33e0*/  @P1 BRA `(.L_x_59) ;  /* 0xfffffff800b01947 */ /* 0x000fee000383ffff */
[----:B------:R-:W2:Y:S01]  /*33f0*/  S2UR UR4, SR_CgaCtaId ;  /* 0x00000000000479c3 */ /* 0x000ea20000008800 */
[----:B------:R-:W-:Y:S01]  /*3400*/  ELECT P0, URZ, PT ;  /* 0x0000000000ff782f */ /* 0x000fe20003800000 */
[----:B------:R-:W-:Y:S01]  /*3410*/  IMAD.MOV.U32 R0, RZ, RZ, 0x1 ;  /* 0x00000001ff007424 */ /* 0x000fe200078e00ff */
[----:B------:R-:W-:Y:S01]  /*3420*/  UIADD3 UR6, UPT, UPT, UR6, 0xb0, URZ ;  /* 0x000000b006067890 */ /* 0x000fe2000fffe0ff */
[----:B------:R-:W-:Y:S01]  /*3430*/  SHF.L.U32 R3, R11, 0x1f, RZ ;  /* 0x0000001f0b037819 */ /* 0x000fe200000006ff */
[----:B------:R-:W-:-:S03]  /*3440*/  UMOV UR5, 0x40 ;  /* 0x0000004000057882 */ /* 0x000fc60000000000 */
[----:B------:R-:W-:Y:S01]  /*3450*/  UVIRTCOUNT.DEALLOC.SMPOOL 0x80 ;  /* 0x000000800000784c */ /* 0x000fe20000000000 */
[----:B--2---:R-:W-:Y:S02]  /*3460*/  ULEA UR4, UR4, UR5, 0x18 ;  /* 0x0000000504047291 */ /* 0x004fe4000f8ec0ff */
[----:B------:R-:W-:-:S07]  /*3470*/  ULEA UR5, UR18, UR6, 0x3 ;  /* 0x0000000612057291 */ /* 0x000fce000f8e18ff */
[----:B------:R2:W-:Y:S02]  /*3480*/  @P0 STS.U8 [UR4+0x1c], R0 ;  /* 0x00001c00ff000988 */ /* 0x0005e40008000004 */
[----:B------:R-:W3:Y:S02]  /*3490*/  SYNCS.PHASECHK.TRANS64.TRYWAIT P0, [UR5], R3 ;  /* 0x00000003ff0075a7 */ /* 0x000ee40008001105 */
[----:B--23--:R-:W-:Y:S05]  /*34a0*/  @!P0 BRA `(.L_x_60) ;  /* 0x0000004000408947 */ /* 0x00cfea0003800000 */
.L_x_125:
[----:B------:R-:W-:-:S04]  /*34b0*/  UIADD3 UR7, UPT, UPT, UR18, 0x1, URZ ;  /* 0x0000000112077890 */ /* 0x000fc8000fffe0ff */
[----:B------:R-:W-:-:S04]  /*34c0*/  UISETP.NE.AND UP0, UPT, UR7, 0x4, UPT ;  /* 0x000000040700788c */ /* 0x000fc8000bf05270 */
[----:B-1----:R-:W-:Y:S02]  /*34d0*/  USEL UR8, URZ, 0x1, UP0 ;  /* 0x00000001ff087887 */ /* 0x002fe40008000000 */
[----:B------:R-:W-:-:S04]  /*34e0*/  USEL UR7, UR7, URZ, UP0 ;  /* 0x000000ff07077287 */ /* 0x000fc80008000000 */
[----:B------:R-:W-:Y:S01]  /*34f0*/  ULEA UR5, UR7, UR6, 0x3 ;  /* 0x0000000607057291 */ /* 0x000fe2000f8e18ff */
[----:B------:R-:W-:-:S04]  /*3500*/  LOP3.LUT R2, R11, UR8, RZ, 0x3c, !PT ;  /* 0x000000080b027c12 */ /* 0x000fc8000f8e3cff */
[----:B--2---:R-:W-:-:S04]  /*3510*/  SHF.L.U32 R3, R2, 0x1f, RZ ;  /* 0x0000001f02037819 */ /* 0x004fc800000006ff */
[----:B------:R-:W1:Y:S02]  /*3520*/  SYNCS.PHASECHK.TRANS64.TRYWAIT P0, [UR5], R3 ;  /* 0x00000003ff0075a7 */ /* 0x000e640008001105 */
[----:B-1----:R-:W-:Y:S05]  /*3530*/  @!P0 BRA `(.L_x_61) ;  /* 0x0000004000348947 */ /* 0x002fea0003800000 */
.L_x_127:
        /* <DEDUP_REMOVED lines=9> */
.L_x_129:
[----:B------:R-:W-:-:S04]  /*35d0*/  UIADD3 UR7, UPT, UPT, UR7, 0x1, URZ ;  /* 0x0000000107077890 */ /* 0x000fc8000fffe0ff */
[----:B------:R-:W-:-:S04]  /*35e0*/  UISETP.NE.AND UP0, UPT, UR7, 0x4, UPT ;  /* 0x000000040700788c */ /* 0x000fc8000bf05270 */
[----:B------:R-:W-:Y:S02]  /*35f0*/  USEL UR5, URZ, 0x1, UP0 ;  /* 0x00000001ff057887 */ /* 0x000fe40008000000 */
[----:B------:R-:W-:-:S04]  /*3600*/  USEL UR7, UR7, URZ, UP0 ;  /* 0x000000ff07077287 */ /* 0x000fc80008000000 */
[----:B------:R-:W-:Y:S01]  /*3610*/  ULEA UR7, UR7, UR6, 0x3 ;  /* 0x0000000607077291 */ /* 0x000fe2000f8e18ff */
[----:B-1----:R-:W-:-:S04]  /*3620*/  LOP3.LUT R3, R2, UR5, RZ, 0x3c, !PT ;  /* 0x0000000502037c12 */ /* 0x002fc8000f8e3cff */
[----:B------:R-:W-:-:S04]  /*3630*/  SHF.L.U32 R3, R3, 0x1f, RZ ;  /* 0x0000001f03037819 */ /* 0x000fc800000006ff */
[----:B------:R-:W1:Y:S02]  /*3640*/  SYNCS.PHASECHK.TRANS64.TRYWAIT P0, [UR7], R3 ;  /* 0x00000003ff0075a7 */ /* 0x000e640008001107 */
[----:B-1----:R-:W-:Y:S05]  /*3650*/  @!P0 BRA `(.L_x_63) ;  /* 0x00000040001c8947 */ /* 0x002fea0003800000 */
.L_x_131:
[----:B------:R-:W-:Y:S01]  /*3660*/  NOP ;  /* 0x0000000000007918 */ /* 0x000fe20000000000 */
[----:B-1----:R-:W1:Y:S01]  /*3670*/  LDS R0, [UR4+0x14] ;  /* 0x00001404ff007984 */ /* 0x002e620008000800 */
[----:B------:R-:W-:Y:S01]  /*3680*/  ULOP3.LUT UR6, UR19, 0xffff, URZ, 0xc0, !UPT ;  /* 0x0000ffff13067892 */ /* 0x000fe2000f8ec0ff */
[----:B------:R-:W-:Y:S01]  /*3690*/  UMOV UR8, 0xffff ;  /* 0x0000ffff00087882 */ /* 0x000fe20000000000 */
[----:B------:R-:W-:Y:S02]  /*36a0*/  UMOV UR5, 0x1 ;  /* 0x0000000100057882 */ /* 0x000fe40000000000 */
[----:B------:R-:W-:-:S04]  /*36b0*/  USHF.R.U32.HI UR6, URZ, 0x5, UR6 ;  /* 0x00000005ff067899 */ /* 0x000fc80008011606 */
[----:B------:R-:W-:Y:S02]  /*36c0*/  USHF.L.U32 UR8, UR8, UR6, URZ ;  /* 0x0000000608087299 */ /* 0x000fe400080006ff */
[----:B------:R-:W-:-:S04]  /*36d0*/  USHF.L.U32 UR5, UR5, UR6, URZ ;  /* 0x0000000605057299 */ /* 0x000fc800080006ff */
[----:B-1----:R-:W-:-:S04]  /*36e0*/  LOP3.LUT R0, R0, UR8, RZ, 0xc0, !PT ;  /* 0x0000000800007c12 */ /* 0x002fc8000f8ec0ff */
[----:B------:R-:W-:-:S13]  /*36f0*/  ISETP.NE.AND P0, PT, R0, UR8, PT ;  /* 0x0000000800007c0c */ /* 0x000fda000bf05270 */
[----:B------:R-:W-:Y:S05]  /*3700*/  @P0 BRA `(.L_x_64) ;  /* 0x0000000000580947 */ /* 0x000fea0003800000 */
[----:B------:R-:W1:Y:S02]  /*3710*/  LDS R0, [UR4+0x18] ;  /* 0x00001804ff007984 */ /* 0x000e640008000800 */
[----:B-1----:R-:W-:-:S04]  /*3720*/  LOP3.LUT R0, R0, UR5, RZ, 0xc0, !PT ;  /* 0x0000000500007c12 */ /* 0x002fc8000f8ec0ff */
[----:B------:R-:W-:-:S13]  /*3730*/  ISETP.NE.AND P0, PT, R0, UR5, PT ;  /* 0x0000000500007c0c */ /* 0x000fda000bf05270 */
[----:B------:R-:W-:Y:S05]  /*3740*/  @P0 BRA `(.L_x_65) ;  /* 0x00000000003c0947 */ /* 0x000fea0003800000 */
[----:B------:R-:W1:Y:S01]  /*3750*/  S2R R2, SR_LANEID ;  /* 0x0000000000027919 */ /* 0x000e620000000000 */
[----:B------:R-:W-:Y:S01]  /*3760*/  ULOP3.LUT UR8, URZ, UR8, URZ, 0x33, !UPT ;  /* 0x00000008ff087292 */ /* 0x000fe2000f8e33ff */
[----:B------:R-:W-:Y:S01]  /*3770*/  LOP3.LUT R4, RZ, UR5, RZ, 0x33, !PT ;  /* 0x00000005ff047c12 */ /* 0x000fe2000f8e33ff */
[----:B------:R-:W-:Y:S02]  /*3780*/  VOTEU.ANY UR7, UPT, PT ;  /* 0x0000000000077886 */ /* 0x000fe400038e0100 */
[----:B------:R-:W-:Y:S01]  /*3790*/  UFLO.U32 UR7, UR7 ;  /* 0x00000007000772bd */ /* 0x000fe200080e0000 */
[----:B------:R-:W2:Y:S01]  /*37a0*/  REDUX UR5, R4 ;  /* 0x00000000040573c4 */ /* 0x000ea20000000000 */
[----:B------:R-:W-:-:S06]  /*37b0*/  IMAD.U32 R0, RZ, RZ, UR8 ;  /* 0x00000008ff007e24 */ /* 0x000fcc000f8e00ff */
[----:B------:R3:W-:Y:S01]  /*37c0*/  UTCATOMSWS.AND URZ, UR8 ;  /* 0x0000000800ff79e3 */ /* 0x0007e20008000000 */
[----:B------:R-:W4:Y:S01]  /*37d0*/  REDUX UR6, R0 ;  /* 0x00000000000673c4 */ /* 0x000f220000000000 */
[----:B-1----:R-:W-:Y:S01]  /*37e0*/  ISETP.EQ.U32.AND P0, PT, R2, UR7, PT ;  /* 0x0000000702007c0c */ /* 0x002fe2000bf02070 */
[----:B--2---:R-:W-:Y:S01]  /*37f0*/  IMAD.U32 R2, RZ, RZ, UR5 ;  /* 0x00000005ff027e24 */ /* 0x004fe2000f8e00ff */
[----:B----4-:R-:W-:-:S11]  /*3800*/  MOV R3, UR6 ;  /* 0x0000000600037c02 */ /* 0x010fd60008000f00 */
[----:B------:R3:W-:Y:S04]  /*3810*/  @P0 ATOMS.AND RZ, [UR4+0x14], R3 ;  /* 0x00001403ffff098c */ /* 0x0007e8000a800004 */
[----:B------:R3:W-:Y:S01]  /*3820*/  @P0 ATOMS.AND RZ, [UR4+0x18], R2 ;  /* 0x00001802ffff098c */ /* 0x0007e2000a800004 */
[----:B------:R-:W-:Y:S05]  /*3830*/  BRA `(.L_x_66) ;  /* 0x0000000000147947 */ /* 0x000fea0003800000 */
.L_x_65:
[----:B------:R-:W-:Y:S02]  /*3840*/  MOV R2, 0x3860 ;  /* 0x0000386000027802 */ /* 0x000fe40000000f00 */
[----:B----45:R-:W-:Y:S05]  /*3850*/  CALL.REL.NOINC `($__internal_0_$__cuda_sm10x_tcgen05_guardrail_trap_col_being_dealloced_not_returned_by_alloc) ;  /* 0x0000004000787944 */ /* 0x030fea0003c00000 */
[----:B------:R-:W-:Y:S05]  /*3860*/  BRA `(.L_x_66) ;  /* 0x0000000000087947 */ /* 0x000fea0003800000 */
.L_x_64:
[----:B------:R-:W-:Y:S02]  /*3870*/  MOV R2, 0x3890 ;  /* 0x0000389000027802 */ /* 0x000fe40000000f00 */
[----:B----45:R-:W-:Y:S05]  /*3880*/  CALL.REL.NOINC `($__internal_2_$__cuda_sm10x_tcgen05_guardrail_trap_unallocated_columns_being_dealloced) ;  /* 0x0000004000847944 */ /* 0x030fea0003c00000 */
.L_x_66:
[----:B------:R-:W-:Y:S01]  /*3890*/  NOP ;  /* 0x0000000000007918 */ /* 0x000fe20000000000 */
[----:B---3--:R-:W-:Y:S05]  /*38a0*/  EXIT ;  /* 0x000000000000794d */ /* 0x008fea0003800000 */
.L_x_48:
[----:B------:R-:W-:-:S09]  /*38b0*/  UISETP.NE.OR UP2, UPT, UR8, 0x3, !UP2 ;  /* 0x000000030800788c */ /* 0x000fd2000d745670 */
[----:B------:R-:W-:Y:S05]  /*38c0*/  BRA.U UP2, `(.L_x_67) ;  /* 0x0000000d02407547 */ /* 0x000fea000b800000 */
[----:B------:R-:W1:Y:S01]  /*38d0*/  LDC R0, c[0x0][0xb30] ;  /* 0x0002cc00ff007b82 */ /* 0x000e620000000800 */
[----:B------:R-:W2:Y:S01]  /*38e0*/  LDCU.64 UR8, c[0x0][0x888] ;  /* 0x00011100ff0877ac */ /* 0x000ea20008000a00 */
[----:B------:R-:W-:Y:S02]  /*38f0*/  HFMA2 R29, -RZ, RZ, 0, 0 ;  /* 0x00000000ff1d7431 */ /* 0x000fe400000001ff */
[----:B------:R-:W-:Y:S01]  /*3900*/  IMAD.MOV.U32 R31, RZ, RZ, 0x1 ;  /* 0x00000001ff1f7424 */ /* 0x000fe200078e00ff */
[----:B------:R-:W-:Y:S01]  /*3910*/  MOV R23, 0x1000 ;  /* 0x0000100000177802 */ /* 0x000fe20000000f00 */
[----:B------:R-:W4:Y:S01]  /*3920*/  LDCU.64 UR4, c[0x0][0x890] ;  /* 0x00011200ff0477ac */ /* 0x000f220008000a00 */
[----:B------:R-:W-:Y:S01]  /*3930*/  IMAD.MOV.U32 R30, RZ, RZ, RZ ;  /* 0x000000ffff1e7224 */ /* 0x000fe200078e00ff */
[----:B------:R-:W3:Y:S01]  /*3940*/  LDC R19, c[0x0][0x370] ;  /* 0x0000dc00ff137b82 */ /* 0x000ee20000000800 */
[----:B------:R-:W-:Y:S01]  /*3950*/  UMOV UR7, 0x400 ;  /* 0x0000040000077882 */ /* 0x000fe20000000000 */
[----:B------:R-:W-:-:S02]  /*3960*/  UPLOP3.LUT UP1, UPT, UPT, UPT, UPT, 0x40, 0x4 ;  /* 0x000000000004789c */ /* 0x000fc40003f2e870 */
[----:B------:R-:W-:-:S04]  /*3970*/  ULEA UR7, UR37, UR7, 0x18 ;  /* 0x0000000725077291 */ /* 0x000fc8000f8ec0ff */
[----:B------:R-:W3:Y:S01]  /*3980*/  LDC R2, c[0x0][0xb0c] ;  /* 0x0002c300ff027b82 */ /* 0x000ee20000000800 */
[----:B------:R-:W-:Y:S02]  /*3990*/  UIADD3 UR13, UPT, UPT, UR7, 0x48, URZ ;  /* 0x00000048070d7890 */ /* 0x000fe4000fffe0ff */
[----:B--2---:R-:W-:Y:S02]  /*39a0*/  UISETP.NE.U32.AND UP2, UPT, UR8, URZ, UPT ;  /* 0x000000ff0800728c */ /* 0x004fe4000bf45070 */
[----:B------:R-:W-:Y:S02]  /*39b0*/  UIADD3 UR17, UPT, UPT, UR7, 0x40, URZ ;  /* 0x0000004007117890 */ /* 0x000fe4000fffe0ff */
[----:B----4-:R-:W-:Y:S01]  /*39c0*/  UISETP.NE.U32.AND UP3, UPT, UR4, URZ, UPT ;  /* 0x000000ff0400728c */ /* 0x010fe2000bf65070 */
[----:B------:R-:W2:Y:S01]  /*39d0*/  LDC R18, c[0x0][0xb20] ;  /* 0x0002c800ff127b82 */ /* 0x000ea20000000800 */
[----:B-1----:R-:W-:Y:S01]  /*39e0*/  ISETP.NE.AND P1, PT, R0, 0x1, PT ;  /* 0x000000010000780c */ /* 0x002fe20003f25270 */
[----:B------:R-:W-:-:S02]  /*39f0*/  UISETP.NE.AND.EX UP2, UPT, UR9, URZ, UPT, UP2 ;  /* 0x000000ff0900728c */ /* 0x000fc4000bf45320 */
[----:B------:R-:W-:Y:S02]  /*3a00*/  UPRMT UR13, UR37, 0x654, UR13 ;  /* 0x00000654250d7896 */ /* 0x000fe4000800000d */
[----:B------:R-:W-:Y:S02]  /*3a10*/  UISETP.NE.AND.EX UP3, UPT, UR5, URZ, UPT, UP3 ;  /* 0x000000ff0500728c */ /* 0x000fe4000bf65330 */
[----:B------:R-:W1:Y:S08]  /*3a20*/  LDC.64 R32, c[0x0][0x348] ;  /* 0x0000d200ff207b82 */ /* 0x000e700000000a00 */
[----:B------:R-:W4:Y:S08]  /*3a30*/  LDC.64 R16, c[0x0][0xb10] ;  /* 0x0002c400ff107b82 */ /* 0x000f300000000a00 */
[----:B------:R-:W1:Y:S08]  /*3a40*/  LDC.64 R6, c[0x0][0xb18] ;  /* 0x0002c600ff067b82 */ /* 0x000e700000000a00 */
[----:B------:R-:W1:Y:S08]  /*3a50*/  LDC.64 R4, c[0x0][0xb28] ;  /* 0x0002ca00ff047b82 */ /* 0x000e700000000a00 */
[----:B--23--:R-:W1:Y:S02]  /*3a60*/  LDC R22, c[0x0][0x374] ;  /* 0x0000dd00ff167b82 */ /* 0x00ce640000000800 */
.L_x_76:
[C---:B------:R-:W-:Y:S02]  /*3a70*/  LEA R0, R30.reuse, UR7, 0x3 ;  /* 0x000000071e007c11 */ /* 0x040fe4000f8e18ff */
[----:B------:R-:W-:Y:S02]  /*3a80*/  SHF.L.U32 R3, R29, 0x1f, RZ ;  /* 0x0000001f1d037819 */ /* 0x000fe400000006ff */
[----:B------:R-:W-:Y:S02]  /*3a90*/  LEA R24, R30, UR7, 0x4 ;  /* 0x000000071e187c11 */ /* 0x000fe4000f8e20ff */
[----:B--2---:R-:W2:Y:S02]  /*3aa0*/  SYNCS.PHASECHK.TRANS64.TRYWAIT P0, [R0+URZ+0x70], R3 ;  /* 0x00007003000075a7 */ /* 0x004ea400080011ff */
[----:B--2---:R-:W-:Y:S05]  /*3ab0*/  @!P0 BRA `(.L_x_68) ;  /* 0x0000003c001c8947 */ /* 0x004fea0003800000 */
.L_x_132:
[----:B------:R-:W-:Y:S01]  /*3ac0*/  ISETP.GE.AND P0, PT, R40, 0x1, PT ;  /* 0x000000012800780c */ /* 0x000fe20003f06270 */
[----:B------:R-:W3:Y:S01]  /*3ad0*/  LDS.128 R24, [R24+0x100] ;  /* 0x0001000018187984 */ /* 0x000ee20000000c00 */
[----:B--2---:R-:W-:Y:S01]  /*3ae0*/  VIADD R0, R0, 0x80 ;  /* 0x0000008000007836 */ /* 0x004fe20000000000 */
[----:B------:R-:W-:Y:S01]  /*3af0*/  @!PT LDS RZ, [RZ] ;  /* 0x00000000fffff984 */ /* 0x000fe20000000800 */
[----:B------:R-:W-:Y:S01]  /*3b00*/  @!PT LDS RZ, [RZ] ;  /* 0x00000000fffff984 */ /* 0x000fe20000000800 */
[----:B------:R-:W-:Y:S01]  /*3b10*/  @!PT LDS RZ, [RZ] ;  /* 0x00000000fffff984 */ /* 0x000fe20000000800 */
[----:B------:R-:W-:Y:S01]  /*3b20*/  @!PT LDS RZ, [RZ] ;  /* 0x00000000fffff984 */ /* 0x000fe20000000800 */
[----:B------:R2:W-:Y:S06]  /*3b30*/  MEMBAR.ALL.CTA ;  /* 0x0000000000007992 */ /* 0x0005ec0000008000 */
[----:B--2---:R-:W2:Y:S01]  /*3b40*/  FENCE.VIEW.ASYNC.S ;  /* 0x00000000000073c6 */ /* 0x004ea20000000000 */
[----:B------:R-:W-:Y:S04]  /*3b50*/  PRMT R0, RZ, 0x654, R0 ;  /* 0x00000654ff007816 */ /* 0x000fe80000000000 */
[----:B--2---:R2:W-:Y:S01]  /*3b60*/  SYNCS.ARRIVE.TRANS64.RED.A1T0 RZ, [R0+URZ], RZ ;  /* 0x000000ff00ff79a7 */ /* 0x0045e200081004ff */
[----:B---3--:R-:W-:Y:S11]  /*3b70*/  LOP3.LUT P3, RZ, R26, 0x1, RZ, 0xc0, !PT ;  /* 0x000000011aff7812 */ /* 0x008ff6000786c0ff */
[----:B------:R-:W-:Y:S02]  /*3b80*/  @!UPT UIADD3 URZ, UPT, UPT, URZ, URZ, URZ ;  /* 0x000000fffffff290 */ /* 0x000fe4000fffe0ff */
[----:B------:R-:W-:Y:S02]  /*3b90*/  @P3 MOV R13, R24 ;  /* 0x00000018000d3202 */ /* 0x000fe40000000f00 */
[----:B------:R-:W-:Y:S01]  /*3ba0*/  @P3 LOP3.LUT R8, R25, 0xffff, RZ, 0xc0, !PT ;  /* 0x0000ffff19083812 */ /* 0x000fe200078ec0ff */
[----:B--2---:R-:W-:Y:S06]  /*3bb0*/  @!P0 BRA `(.L_x_69) ;  /* 0x0000000000a48947 */ /* 0x004fec0003800000 */
[----:B-1----:R-:W-:Y:S01]  /*3bc0*/  IMAD.HI.U32 R35, R22, R7, RZ ;  /* 0x0000000716237227 */ /* 0x002fe200078e00ff */
[----:B------:R-:W-:Y:S02]  /*3bd0*/  ISETP.NE.AND P0, PT, R6, 0x1, PT ;  /* 0x000000010600780c */ /* 0x000fe40003f05270 */
[----:B------:R-:W-:Y:S01]  /*3be0*/  ISETP.NE.AND P2, PT, R40, 0x1, PT ;  /* 0x000000012800780c */ /* 0x000fe20003f45270 */
[----:B----4-:R-:W-:Y:S01]  /*3bf0*/  IMAD.HI.U32 R34, R19, R16, RZ ;  /* 0x0000001013227227 */ /* 0x010fe200078e00ff */
[----:B------:R-:W-:Y:S02]  /*3c00*/  SHF.R.U32.HI R35, RZ, R18, R35 ;  /* 0x00000012ff237219 */ /* 0x000fe40000011623 */
[----:B------:R-:W-:Y:S01]  /*3c10*/  ISETP.NE.AND P4, PT, R2, 0x1, PT ;  /* 0x000000010200780c */ /* 0x000fe20003f85270 */
[----:B------:R-:W-:Y:S01]  /*3c20*/  IMAD.HI.U32 R36, R13, R16, RZ ;  /* 0x000000100d247227 */ /* 0x000fe200078e00ff */
[----:B------:R-:W-:Y:S02]  /*3c30*/  SHF.R.U32.HI R34, RZ, R17, R34 ;  /* 0x00000011ff227219 */ /* 0x000fe40000011622 */
[----:B------:R-:W-:Y:S01]  /*3c40*/  SEL R3, R22, R35, !P0 ;  /* 0x0000002316037207 */ /* 0x000fe20004000000 */
[C---:B------:R-:W-:Y:S01]  /*3c50*/  IMAD.HI.U32 R35, R8.reuse, R7, RZ ;  /* 0x0000000708237227 */ /* 0x040fe200078e00ff */
[----:B------:R-:W-:Y:S02]  /*3c60*/  SEL R11, R19, R34, !P4 ;  /* 0x00000022130b7207 */ /* 0x000fe40006000000 */
[----:B------:R-:W-:Y:S01]  /*3c70*/  SHF.R.U32.HI R36, RZ, R17, R36 ;  /* 0x00000011ff247219 */ /* 0x000fe20000011624 */
[----:B------:R-:W-:Y:S01]  /*3c80*/  IMAD.HI.U32 R38, R3, R4, RZ ;  /* 0x0000000403267227 */ /* 0x000fe200078e00ff */
[----:B------:R-:W-:Y:S03]  /*3c90*/  SHF.R.U32.HI R35, RZ, R18, R35 ;  /* 0x00000012ff237219 */ /* 0x000fe60000011623 */
[----:B------:R-:W-:Y:S01]  /*3ca0*/  IMAD.HI.U32 R34, R11, R4, RZ ;  /* 0x000000040b227227 */ /* 0x000fe200078e00ff */
[----:B------:R-:W-:Y:S02]  /*3cb0*/  @P2 SHF.R.U32.HI R3, RZ, R5, R38 ;  /* 0x00000005ff032219 */ /* 0x000fe40000011626 */
[----:B------:R-:W-:Y:S02]  /*3cc0*/  SEL R9, R8, R35, !P0 ;  /* 0x0000002308097207 */ /* 0x000fe40004000000 */
[----:B------:R-:W-:Y:S01]  /*3cd0*/  @P2 SHF.R.U32.HI R11, RZ, R5, R34 ;  /* 0x00000005ff0b2219 */ /* 0x000fe20000011622 */
[C---:B------:R-:W-:Y:S01]  /*3ce0*/  IMAD R10, R40.reuse, R3, RZ ;  /* 0x00000003280a7224 */ /* 0x040fe200078e02ff */
[----:B------:R-:W-:Y:S01]  /*3cf0*/  SEL R3, R13, R36, !P4 ;  /* 0x000000240d037207 */ /* 0x000fe20006000000 */
[C---:B------:R-:W-:Y:S03]  /*3d00*/  IMAD.HI.U32 R14, R9.reuse, R4, RZ ;  /* 0x00000004090e7227 */ /* 0x040fe600078e00ff */
[----:B------:R-:W-:Y:S01]  /*3d10*/  ISETP.GE.AND P0, PT, R9, R10, PT ;  /* 0x0000000a0900720c */ /* 0x000fe20003f06270 */
[C---:B------:R-:W-:Y:S01]  /*3d20*/  IMAD R12, R40.reuse, R11, RZ ;  /* 0x0000000b280c7224 */ /* 0x040fe200078e02ff */
[-C--:B------:R-:W-:Y:S04]  /*3d30*/  SHF.R.U32.HI R14, RZ, R5.reuse, R14 ;  /* 0x00000005ff0e7219 */ /* 0x080fe8000001160e */
[----:B------:R-:W-:Y:S02]  /*3d40*/  ISETP.GE.OR P0, PT, R3, R12, P0 ;  /* 0x0000000c0300720c */ /* 0x000fe40000706670 */
[----:B------:R-:W-:Y:S05]  /*3d50*/  SEL R15, R9, R14, !P2 ;  /* 0x0000000e090f7207 */ /* 0x000fea0005000000 */
[----:B------:R-:W-:Y:S04]  /*3d60*/  IMAD.MOV R14, RZ, RZ, -R15 ;  /* 0x000000ffff0e7224 */ /* 0x000fe800078e0a0f */
[----:B------:R-:W-:Y:S02]  /*3d70*/  IMAD R14, R40, R14, R9 ;  /* 0x0000000e280e7224 */ /* 0x000fe400078e0209 */
[C---:B------:R-:W-:Y:S05]  /*3d80*/  @!P0 IMAD.HI.U32 R10, R3.reuse, R4, RZ ;  /* 0x00000004030a8227 */ /* 0x040fea00078e00ff */
[----:B------:R-:W-:Y:S04]  /*3d90*/  @!P0 SHF.R.U32.HI R10, RZ, R5, R10 ;  /* 0x00000005ff0a8219 */ /* 0x000fe8000001160a */
[----:B------:R-:W-:Y:S01]  /*3da0*/  @!P0 SEL R0, R3, R10, !P2 ;  /* 0x0000000a03008207 */ /* 0x000fe20005000000 */
[----:B------:R-:W-:Y:S03]  /*3db0*/  IMAD.MOV R10, RZ, RZ, -R3 ;  /* 0x000000ffff0a7224 */ /* 0x000fe600078e0a03 */
[----:B------:R-:W-:Y:S01]  /*3dc0*/  @!P0 IADD3 R15, PT, PT, R15, -R0, RZ ;  /* 0x800000000f0f8210 */ /* 0x000fe20007ffe0ff */
[----:B------:R-:W-:Y:S01]  /*3dd0*/  @!P0 IMAD R0, R11, R14, R0 ;  /* 0x0000000e0b008224 */ /* 0x000fe200078e0200 */
[----:B------:R-:W-:Y:S01]  /*3de0*/  IADD3 R11, PT, PT, -R9, RZ, RZ ;  /* 0x000000ff090b7210 */ /* 0x000fe20007ffe1ff */
[----:B------:R-:W-:Y:S02]  /*3df0*/  IMAD R13, R2, R10, R13 ;  /* 0x0000000a020d7224 */ /* 0x000fe400078e020d */
[----:B------:R-:W-:Y:S02]  /*3e00*/  @!P0 IMAD R9, R15, R40, R3 ;  /* 0x000000280f098224 */ /* 0x000fe400078e0203 */
[----:B------:R-:W-:Y:S02]  /*3e10*/  @!P0 IMAD.MOV.U32 R3, RZ, RZ, R0 ;  /* 0x000000ffff038224 */ /* 0x000fe400078e0000 */
[----:B------:R-:W-:Y:S02]  /*3e20*/  IMAD R8, R6, R11, R8 ;  /* 0x0000000b06087224 */ /* 0x000fe400078e0208 */
[----:B------:R-:W-:Y:S02]  /*3e30*/  IMAD R13, R3, R2, R13 ;  /* 0x00000002030d7224 */ /* 0x000fe400078e020d */
[----:B------:R-:W-:Y:S02]  /*3e40*/  IMAD R8, R9, R6, R8 ;  /* 0x0000000609087224 */ /* 0x000fe400078e0208 */
.L_x_69:
[----:B------:R-:W-:Y:S05]  /*3e50*/  BRA.U UP1, `(.L_x_70) ;  /* 0x0000000101107547 */ /* 0x000fea000b800000 */
[----:B------:R-:W-:Y:S04]  /*3e60*/  MOV R0, UR6 ;  /* 0x0000000600007c02 */ /* 0x000fe80008000f00 */
[----:B------:R-:W-:Y:S04]  /*3e70*/  SHF.L.U32 R3, R0, 0x1f, RZ ;  /* 0x0000001f00037819 */ /* 0x000fe800000006ff */
[----:B------:R-:W2:Y:S02]  /*3e80*/  SYNCS.PHASECHK.TRANS64.TRYWAIT P0, [UR7+0x68], R3 ;  /* 0x00006803ff0075a7 */ /* 0x000ea40008001107 */
[----:B--2---:R-:W-:Y:S05]  /*3e90*/  @!P0 BRA `(.L_x_71) ;  /* 0x0000003800388947 */ /* 0x004fea0003800000 */
.L_x_70:
[----:B------:R-:W-:Y:S02]  /*3ea0*/  R2UR UR19, R21 ;  /* 0x00000000151372ca */ /* 0x000fe400000e0000 */
[----:B------:R-:W-:Y:S02]  /*3eb0*/  R2UR UR18, R20 ;  /* 0x00000000141272ca */ /* 0x000fe400000e0000 */
[----:B------:R-:W-:Y:S02]  /*3ec0*/  ISETP.NE.U32.AND P2, PT, RZ, UR4, PT ;  /* 0x00000004ff007c0c */ /* 0x000fe4000bf45070 */
[----:B------:R-:W-:Y:S02]  /*3ed0*/  SHF.L.U32 R12, R31, 0x1f, RZ ;  /* 0x0000001f1f0c7819 */ /* 0x000fe400000006ff */
[----:B------:R-:W-:Y:S05]  /*3ee0*/  ISETP.NE.AND.EX P2, PT, RZ, UR5, PT, P2 ;  /* 0x00000005ff007c0c */ /* 0x000fea000bf45320 */
[----:B------:R-:W-:Y:S02]  /*3ef0*/  USHF.L.U32 UR19, UR19, 0x6, URZ ;  /* 0x0000000613137899 */ /* 0x000fe400080006ff */
[----:B------:R-:W-:Y:S01]  /*3f00*/  USHF.L.U32 UR18, UR18, 0x7, URZ ;  /* 0x0000000712127899 */ /* 0x000fe200080006ff */
[----:B------:R-:W-:Y:S11]  /*3f10*/  BRA.U !UP3, `(.L_x_72) ;  /* 0x000000010b347547 */ /* 0x000ff6000b800000 */
[----:B------:R-:W-:Y:S01]  /*3f20*/  UPLOP3.LUT UP0, UPT, UPT, UPT, UP2, 0x80, 0x8 ;  /* 0x000000000008789c */ /* 0x000fe20003f0f020 */
[----:B--2---:R-:W-:Y:S02]  /*3f30*/  HFMA2 R0, -RZ, RZ, 0, 5.9604644775390625e-08 ;  /* 0x00000001ff007431 */ /* 0x004fe400000001ff */
[----:B------:R-:W-:Y:S03]  /*3f40*/  IMAD.MOV.U32 R95, RZ, RZ, 0x1 ;  /* 0x00000001ff5f7424 */ /* 0x000fe600078e00ff */
[----:B------:R-:W-:Y:S05]  /*3f50*/  PLOP3.LUT P0, PT, PT, PT, UP0, 0x80, 0x8 ;  /* 0x000000000008781c */ /* 0x000fea0003f0f008 */
[----:B------:R-:W2:Y:S01]  /*3f60*/  @UP0 LDCU.64 UR10, c[0x0][0x888] ;  /* 0x00011100ff0a07ac */ /* 0x000ea20008000a00 */
[----:B------:R-:W-:Y:S07]  /*3f70*/  @UP0 UIMAD UR8, UR36, UR4, URZ ;  /* 0x00000004240802a4 */ /* 0x000fee000f8e02ff */
[----:B------:R-:W-:Y:S01]  /*3f80*/  @!P0 PRMT R95, R0, 0x7610, R95 ;  /* 0x00007610005f8816 */ /* 0x000fe2000000005f */
[----:B--2---:R-:W-:Y:S03]  /*3f90*/  @UP0 UIMAD.WIDE UR10, UR8, 0x4, UR10 ;  /* 0x00000004080a08a5 */ /* 0x004fe6000f8e020a */
[----:B------:R-:W2:Y:S03]  /*3fa0*/  @!UP0 LDCU UR8, c[0x0][0x880] ;  /* 0x00011000ff0887ac */ /* 0x000ea60008000800 */
[----:B------:R-:W-:Y:S01]  /*3fb0*/  IMAD.U32 R10, RZ, RZ, UR10 ;  /* 0x0000000aff0a7e24 */ /* 0x000fe2000f8e00ff */
[----:B------:R-:W-:Y:S05]  /*3fc0*/  MOV R11, UR11 ;  /* 0x0000000b000b7c02 */ /* 0x000fea0008000f00 */
[----:B-----5:R3:W5:Y:S02]  /*3fd0*/  @P0 LDG.E R49, desc[UR46][R10.64] ;  /* 0x0000002e0a310981 */ /* 0x020764000c1e1900 */
[----:B--23--:R-:W-:Y:S07]  /*3fe0*/  @!P0 IMAD.U32 R49, RZ, RZ, UR8 ;  /* 0x00000008ff318e24 */ /* 0x00cfee000f8e00ff */
.L_x_72:
[----:B-----5:R-:W-:Y:S01]  /*3ff0*/  @!P2 FSETP.EQ.AND P0, PT, R49, RZ, PT ;  /* 0x000000ff3100a20b */ /* 0x020fe20003f02000 */
[----:B------:R-:W-:Y:S01]  /*4000*/  @!UPT UIADD3 URZ, UPT, UPT, URZ, URZ, URZ ;  /* 0x000000fffffff290 */ /* 0x000fe2000fffe0ff */
[----:B------:R-:W-:Y:S11]  /*4010*/  @!P2 BRA `(.L_x_73) ;  /* 0x000000000014a947 */ /* 0x000ff60003800000 */
[----:B------:R-:W-:Y:S02]  /*4020*/  LOP3.LUT P2, RZ, R95, 0xff, RZ, 0xc0, !PT ;  /* 0x000000ff5fff7812 */ /* 0x000fe4000784c0ff */
[----:B------:R-:W-:Y:S04]  /*4030*/  PLOP3.LUT P0, PT, PT, PT, UP0, 0x80, 0x8 ;  /* 0x000000000008781c */ /* 0x000fe80003f0f008 */
[----:B------:R-:W-:Y:S07]  /*4040*/  PLOP3.LUT P0, PT, P0, PT, PT, 0x8, 0x80 ;  /* 0x000000000080781c */ /* 0x000fee000070e170 */
[----:B------:R-:W-:Y:S11]  /*4050*/  @P2 FSETP.EQ.AND P0, PT, R49, RZ, PT ;  /* 0x000000ff3100220b */ /* 0x000ff60003f02000 */
[----:B------:R-:W-:Y:S02]  /*4060*/  @!UPT UIADD3 URZ, UPT, UPT, URZ, URZ, URZ ;  /* 0x000000fffffff290 */ /* 0x000fe4000fffe0ff */
.L_x_73:
[----:B------:R-:W3:Y:S01]  /*4070*/  SYNCS.PHASECHK.TRANS64.TRYWAIT P2, [UR7+0x50], R12 ;  /* 0x0000500cff0075a7 */ /* 0x000ee20008041107 */
[----:B------:R-:W-:Y:S04]  /*4080*/  ELECT P4, URZ, PT ;  /* 0x0000000000ff782f */ /* 0x000fe80003880000 */
[----:B------:R-:W-:Y:S11]  /*4090*/  PLOP3.LUT P4, PT, P0, P4, PT, 0xf2, 0x2f ;  /* 0x00000000002f781c */ /* 0x000ff60000789e72 */
[----:B------:R-:W-:Y:S02]  /*40a0*/  @!UPT UIADD3 URZ, UPT, UPT, URZ, URZ, URZ ;  /* 0x000000fffffff290 */ /* 0x000fe4000fffe0ff */
[----:B-1----:R-:W-:Y:S05]  /*40b0*/  @!P4 IADD3 R21, P0, PT, R32, 0x580, RZ ;  /* 0x000005802015c810 */ /* 0x002fea0007f1e0ff */
[----:B------:R-:W-:Y:S01]  /*40c0*/  @!P4 IMAD.X R20, RZ, RZ, R33, P0 ;  /* 0x000000ffff14c224 */ /* 0x000fe200000e0621 */
[----:B---3--:R-:W-:Y:S07]  /*40d0*/  @!P2 BRA `(.L_x_74) ;  /* 0x0000003400c0a947 */ /* 0x008fee0003800000 */
.L_x_135:
[----:B------:R-:W3:Y:S01]  /*40e0*/  LDC.64 R14, c[0x0][0xb10] ;  /* 0x0002c400ff0e7b82 */ /* 0x000ee20000000a00 */
[----:B------:R-:W-:Y:S01]  /*40f0*/  @!P4 R2UR UR8, R20 ;  /* 0x000000001408c2ca */ /* 0x000fe200000e0000 */
[----:B------:R-:W-:Y:S01]  /*4100*/  VOTEU.ALL UP1, P4 ;  /* 0x0000000000ff7886 */ /* 0x000fe20002020000 */
[----:B------:R-:W-:Y:S01]  /*4110*/  @!P4 R2UR UR9, R21 ;  /* 0x000000001509c2ca */ /* 0x000fe200000e0000 */
[----:B------:R-:W-:Y:S01]  /*4120*/  UMOV UR10, 0x0 ;  /* 0x00000000000a7882 */ /* 0x000fe20000000000 */
[----:B------:R-:W-:Y:S03]  /*4130*/  UMOV UR11, 0x10000000 ;  /* 0x10000000000b7882 */ /* 0x000fe60000000000 */
[----:B------:R-:W5:Y:S01]  /*4140*/  LDC.64 R10, c[0x0][0xb18] ;  /* 0x0002c600ff0a7b82 */ /* 0x000f620000000a00 */
[----:B------:R-:W-:Y:S01]  /*4150*/  @!UP1 UIADD3 UR16, UPT, UPT, UR7, 0x200, URZ ;  /* 0x0000020007109890 */ /* 0x000fe2000fffe0ff */
[----:B------:R-:W-:Y:S01]  /*4160*/  @P3 SHF.R.U32.HI R28, RZ, 0x10, R25 ;  /* 0x00000010ff1c3819 */ /* 0x000fe20000011619 */
[----:B------:R-:W-:Y:S01]  /*4170*/  VOTEU.ALL UP1, P4 ;  /* 0x0000000000ff7886 */ /* 0x000fe20002020000 */
[----:B------:R-:W-:Y:S01]  /*4180*/  UMOV UR20, UR36 ;  /* 0x0000002400147c82 */ /* 0x000fe20008000000 */
[----:B------:R-:W-:Y:S03]  /*4190*/  VIADD R30, R30, 0x1 ;  /* 0x000000011e1e7836 */ /* 0x000fe60000000000 */
[----:B--2---:R-:W2:Y:S01]  /*41a0*/  @!P1 LDC R0, c[0x0][0xb20] ;  /* 0x0002c800ff009b82 */ /* 0x004ea20000000800 */
[----:B------:R-:W-:Y:S01]  /*41b0*/  IMAD.U32 R21, RZ, RZ, UR8 ;  /* 0x00000008ff157e24 */ /* 0x000fe2000f8e00ff */
[----:B------:R-:W-:Y:S06]  /*41c0*/  UPRMT UR8, UR37, 0x654, UR17 ;  /* 0x0000065425087896 */ /* 0x000fec0008000011 */
[----:B-1----:R-:W1:Y:S01]  /*41d0*/  @!P1 LDC R3, c[0x0][0xb0c] ;  /* 0x0002c300ff039b82 */ /* 0x002e620000000800 */
[----:B------:R-:W-:Y:S01]  /*41e0*/  IMAD.U32 R20, RZ, RZ, UR9 ;  /* 0x00000009ff147e24 */ /* 0x000fe2000f8e00ff */
[----:B------:R-:W-:Y:S04]  /*41f0*/  @!P4 R2UR UR15, R21 ;  /* 0x00000000150fc2ca */ /* 0x000fe800000e0000 */
[----:B------:R-:W-:Y:S01]  /*4200*/  @!P4 R2UR UR14, R20 ;  /* 0x00000000140ec2ca */ /* 0x000fe200000e0000 */
[----:B------:R-:W-:Y:S11]  /*4210*/  @!P4 IMAD.MOV.U32 R20, RZ, RZ, 0x1000 ;  /* 0x00001000ff14c424 */ /* 0x000ff600078e00ff */
[----:B------:R-:W-:Y:S01]  /*4220*/  @!UPT UIADD3 URZ, UPT, UPT, URZ, URZ, URZ ;  /* 0x000000fffffff290 */ /* 0x000fe2000fffe0ff */
[----:B------:R1:W-:Y:S01]  /*4230*/  @!UP1 UTMALDG.3D [UR16], [UR14], desc[UR10] ;  /* 0x00000a100e0095b4 */ /* 0x0003e20008011000 */
[----:B------:R1:W-:Y:S02]  /*4240*/  @!P4 SYNCS.ARRIVE.TRANS64.RED.A0TR RZ, [UR7+0x40], R20 ;  /* 0x00004014ffffc9a7 */ /* 0x0003e40008300407 */
[----:B-1----:R-:W-:Y:S01]  /*4250*/  @!P1 ISETP.NE.AND P2, PT, R3, 0x1, PT ;  /* 0x000000010300980c */ /* 0x002fe20003f45270 */
[C---:B---3--:R-:W-:Y:S01]  /*4260*/  @!P1 IMAD.HI.U32 R14, R13.reuse, R14, RZ ;  /* 0x0000000e0d0e9227 */ /* 0x048fe200078e00ff */
[----:B-----5:R-:W-:Y:S03]  /*4270*/  @!P1 ISETP.NE.AND P0, PT, R10, 0x1, PT ;  /* 0x000000010a00980c */ /* 0x020fe60003f05270 */
[C---:B------:R-:W-:Y:S01]  /*4280*/  @!P1 IMAD.HI.U32 R11, R8.reuse, R11, RZ ;  /* 0x0000000b080b9227 */ /* 0x040fe200078e00ff */
[----:B------:R-:W-:Y:S04]  /*4290*/  @!P1 SHF.R.U32.HI R14, RZ, R15, R14 ;  /* 0x0000000fff0e9219 */ /* 0x000fe8000001160e */
[----:B--2---:R-:W-:Y:S01]  /*42a0*/  @!P1 SHF.R.U32.HI R9, RZ, R0, R11 ;  /* 0x00000000ff099219 */ /* 0x004fe2000001160b */
[----:B------:R-:W-:Y:S01]  /*42b0*/  SYNCS.ARRIVE.TRANS64.RED.A1T0 RZ, [UR8], RZ ;  /* 0x000000ffffff79a7 */ /* 0x000fe20008100408 */
[----:B------:R-:W-:Y:S02]  /*42c0*/  @!P1 SEL R14, R13, R14, !P2 ;  /* 0x0000000e0d0e9207 */ /* 0x000fe40005000000 */
[----:B------:R-:W-:Y:S01]  /*42d0*/  @!P1 SEL R9, R8, R9, !P0 ;  /* 0x0000000908099207 */ /* 0x000fe20004000000 */
[----:B------:R-:W1:Y:S04]  /*42e0*/  SYNCS.PHASECHK.TRANS64.TRYWAIT P5, [UR7+0x58], R12 ;  /* 0x0000580cff0075a7 */ /* 0x000e6800080a1107 */
[----:B------:R-:W-:Y:S02]  /*42f0*/  @!P1 IMAD.IADD R0, R9, 0x1, -R14 ;  /* 0x0000000109009824 */ /* 0x000fe400078e0a0e */
[----:B------:R-:W-:Y:S02]  /*4300*/  @!P1 IMAD.IADD R9, R14, 0x1, -R9 ;  /* 0x000000010e099824 */ /* 0x000fe400078e0a09 */
[----:B------:R-:W-:Y:S02]  /*4310*/  @!P1 IMAD R13, R0, R3, R13 ;  /* 0x00000003000d9224 */ /* 0x000fe400078e020d */
[----:B------:R-:W-:Y:S01]  /*4320*/  @!P1 IMAD R8, R9, R10, R8 ;  /* 0x0000000a09089224 */ /* 0x000fe200078e0208 */
[----:B-1----:R-:W-:Y:S06]  /*4330*/  @!P5 BRA `(.L_x_75) ;  /* 0x000000340040d947 */ /* 0x002fec0003800000 */
.L_x_137:
[----:B-1----:R-:W-:Y:S01]  /*4340*/  @!P4 IADD3 R3, P0, PT, R32, 0x580, RZ ;  /* 0x000005802003c810 */ /* 0x002fe20007f1e0ff */
[----:B------:R-:W-:Y:S01]  /*4350*/  VOTEU.ALL UP1, P4 ;  /* 0x0000000000ff7886 */ /* 0x000fe20002020000 */
[----:B------:R-:W-:Y:S01]  /*4360*/  UMOV UR20, 0x0 ;  /* 0x0000000000147882 */ /* 0x000fe20000000000 */
[----:B------:R-:W-:Y:S01]  /*4370*/  UMOV UR21, 0x10000000 ;  /* 0x1000000000157882 */ /* 0x000fe20000000000 */
[----:B------:R-:W-:Y:S01]  /*4380*/  @!P4 R2UR UR9, R3 ;  /* 0x000000000309c2ca */ /* 0x000fe200000e0000 */
[----:B------:R-:W-:Y:S01]  /*4390*/  @!P4 IMAD.X R0, RZ, RZ, R33, P0 ;  /* 0x000000ffff00c224 */ /* 0x000fe200000e0621 */
[----:B------:R-:W-:Y:S01]  /*43a0*/  @!UP1 UIADD3 UR10, UPT, UPT, UR18, 0x40, URZ ;  /* 0x00000040120a9890 */ /* 0x000fe2000fffe0ff */
[----:B------:R-:W-:Y:S01]  /*43b0*/  ISETP.NE.AND P0, PT, R30, 0x2, PT ;  /* 0x000000021e00780c */ /* 0x000fe20003f05270 */
[----:B------:R-:W-:Y:S01]  /*43c0*/  UMOV UR11, UR19 ;  /* 0x00000013000b7c82 */ /* 0x000fe20008000000 */
[----:B------:R-:W-:Y:S01]  /*43d0*/  UMOV UR12, UR36 ;  /* 0x00000024000c7c82 */ /* 0x000fe20008000000 */
[----:B------:R-:W-:Y:S01]  /*43e0*/  @!P4 R2UR UR8, R0 ;  /* 0x000000000008c2ca */ /* 0x000fe200000e0000 */
[----:B------:R-:W-:Y:S01]  /*43f0*/  IMAD.IADD R20, R8, 0x1, R94 ;  /* 0x0000000108147824 */ /* 0x000fe200078e025e */
[----:B------:R-:W-:Y:S01]  /*4400*/  @P3 R2UR UR36, R28 ;  /* 0x000000001c2432ca */ /* 0x000fe200000e0000 */
[----:B------:R-:W-:Y:S01]  /*4410*/  IMAD.IADD R21, R13, 0x1, R96 ;  /* 0x000000010d157824 */ /* 0x000fe200078e0260 */
[----:B------:R-:W-:Y:S02]  /*4420*/  SEL R0, RZ, 0x1, P0 ;  /* 0x00000001ff007807 */ /* 0x000fe40000000000 */
[----:B------:R-:W-:Y:S01]  /*4430*/  LOP3.LUT R31, R31, 0x1, RZ, 0x3c, !PT ;  /* 0x000000011f1f7812 */ /* 0x000fe200078e3cff */
[----:B------:R-:W-:Y:S01]  /*4440*/  IMAD.U32 R10, RZ, RZ, UR9 ;  /* 0x00000009ff0a7e24 */ /* 0x000fe2000f8e00ff */
[----:B------:R-:W-:Y:S01]  /*4450*/  @!UP1 UIADD3 UR9, UPT, UPT, UR7, 0x48, URZ ;  /* 0x0000004807099890 */ /* 0x000fe2000fffe0ff */
[----:B------:R-:W-:Y:S02]  /*4460*/  LOP3.LUT R29, R29, R0, RZ, 0x3c, !PT ;  /* 0x000000001d1d7212 */ /* 0x000fe400078e3cff */
[----:B------:R-:W-:Y:S02]  /*4470*/  SEL R30, R30, RZ, P0 ;  /* 0x000000ff1e1e7207 */ /* 0x000fe40000000000 */
[----:B------:R-:W-:Y:S01]  /*4480*/  IMAD.U32 R11, RZ, RZ, UR8 ;  /* 0x00000008ff0b7e24 */ /* 0x000fe2000f8e00ff */
[----:B------:R-:W-:Y:S01]  /*4490*/  @!P4 R2UR UR14, R10 ;  /* 0x000000000a0ec2ca */ /* 0x000fe200000e0000 */
[----:B------:R-:W-:Y:S01]  /*44a0*/  @!UP1 UIADD3 UR8, UPT, UPT, UR7, 0x1200, URZ ;  /* 0x0000120007089890 */ /* 0x000fe2000fffe0ff */
[----:B------:R-:W-:Y:S02]  /*44b0*/  VOTEU.ALL UP1, P4 ;  /* 0x0000000000ff7886 */ /* 0x000fe40002020000 */
[----:B------:R-:W-:Y:S11]  /*44c0*/  @!P4 R2UR UR15, R11 ;  /* 0x000000000b0fc2ca */ /* 0x000ff600000e0000 */
[----:B------:R-:W-:Y:S02]  /*44d0*/  @!UPT UIADD3 URZ, UPT, UPT, URZ, URZ, URZ ;  /* 0x000000fffffff290 */ /* 0x000fe4000fffe0ff */
[----:B------:R2:W-:Y:S01]  /*44e0*/  @!UP1 UTMALDG.3D [UR8], [UR14], desc[UR20] ;  /* 0x000014080e0095b4 */ /* 0x0005e20008011000 */
[----:B------:R2:W-:Y:S01]  /*44f0*/  @!P4 SYNCS.ARRIVE.TRANS64.RED.A0TR RZ, [UR7+0x48], R23 ;  /* 0x00004817ffffc9a7 */ /* 0x0005e20008300407 */
[----:B------:R-:W-:Y:S01]  /*4500*/  UPLOP3.LUT UP1, UPT, UPT, UPT, UPT, 0x80, 0x8 ;  /* 0x000000000008789c */ /* 0x000fe20003f2f070 */
[----:B------:R-:W-:Y:S01]  /*4510*/  SYNCS.ARRIVE.TRANS64.RED.A1T0 RZ, [UR13], RZ ;  /* 0x000000ffffff79a7 */ /* 0x000fe2000810040d */
[----:B------:R-:W-:Y:S09]  /*4520*/  @P3 BRA `(.L_x_76) ;  /* 0xfffffff400503947 */ /* 0x000ff2000383ffff */
[----:B------:R-:W-:-:S04]  /*4530*/  SHF.L.U32 R3, R31, 0x1f, RZ ;  /* 0x0000001f1f037819 */ /* 0x000fc800000006ff */
[----:B------:R-:W1:Y:S02]  /*4540*/  SYNCS.PHASECHK.TRANS64.TRYWAIT P0, [UR7+0x50], R3 ;  /* 0x00005003ff0075a7 */ /* 0x000e640008001107 */
[----:B-1----:R-:W-:Y:S05]  /*4550*/  @!P0 BRA `(.L_x_77) ;  /* 0x0000003000d08947 */ /* 0x002fea0003800000 */
.L_x_139:
[----:B-1----:R-:W-:-:S07]  /*4560*/  MOV R0, UR7 ;  /* 0x0000000700007c02 */ /* 0x002fce0008000f00 */
.L_x_78:
[----:B-1----:R-:W-:-:S04]  /*4570*/  SHF.L.U32 R3, R31, 0x1f, RZ ;  /* 0x0000001f1f037819 */ /* 0x002fc800000006ff */
[----:B------:R1:W3:Y:S03]  /*4580*/  SYNCS.PHASECHK.TRANS64.TRYWAIT P0, [R0+URZ+0x58], R3 ;  /* 0x00005803000075a7 */ /* 0x0002e600080011ff */
[----:B---3--:R-:W-:Y:S05]  /*4590*/  @!P0 NANOSLEEP.SYNCS 0x989680 ;  /* 0x009896800000895d */ /* 0x008fea0003900000 */
[----:B------:R-:W3:Y:S02]  /*45a0*/  @!P0 SYNCS.PHASECHK.TRANS64 P0, [R0+URZ+0x58], R3 ;  /* 0x00005803000085a7 */ /* 0x000ee400080010ff */
[----:B--23--:R-:W-:Y:S05]  /*45b0*/  @P0 EXIT ;  /* 0x000000000000094d */ /* 0x00cfea0003800000 */
[----:B------:R-:W-:Y:S05]  /*45c0*/  BRA `(.L_x_78) ;  /* 0xfffffffc00e87947 */ /* 0x000fea000383ffff */
.L_x_67:
[----:B------:R-:W-:-:S06]  /*45d0*/  UISETP.GE.AND UP1, UPT, UR8, 0x4, UPT ;  /* 0x000000040800788c */ /* 0x000fcc000bf26270 */
[----:B------:R-:W-:-:S13]  /*45e0*/  PLOP3.LUT P0, PT, PT, PT, UP1, 0x80, 0x8 ;  /* 0x000000000008781c */ /* 0x000fda0003f0f018 */
[----:B------:R-:W-:Y:S05]  /*45f0*/  @!P0 EXIT ;  /* 0x000000000000894d */ /* 0x000fea0003800000 */
[----:B------:R-:W-:Y:S01]  /*4600*/  BAR.SYNC.DEFER_BLOCKING 0x6, 0xa0 ;  /* 0x0182800000007b1d */ /* 0x000fe20000010000 */
[C---:B------:R-:W-:Y:S01]  /*4610*/  IMAD.SHL.U32 R7, R108.reuse, 0x40, RZ ;  /* 0x000000406c077824 */ /* 0x040fe200078e00ff */
[C---:B------:R-:W-:Y:S01]  /*4620*/  LOP3.LUT R110, R108.reuse, 0x60, RZ, 0xc0, !PT ;  /* 0x000000606c6e7812 */ /* 0x040fe200078ec0ff */
[C---:B------:R-:W-:Y:S01]  /*4630*/  IMAD.SHL.U32 R100, R108.reuse, 0x20, RZ ;  /* 0x000000206c647824 */ /* 0x040fe200078e00ff */
[----:B------:R-:W-:Y:S01]  /*4640*/  CS2R R106, SRZ ;  /* 0x00000000006a7805 */ /* 0x000fe2000001ff00 */
[C---:B------:R-:W-:Y:S01]  /*4650*/  IMAD.SHL.U32 R0, R108.reuse, 0x2, RZ ;  /* 0x000000026c007824 */ /* 0x040fe200078e00ff */
[----:B------:R-:W-:Y:S02]  /*4660*/  UMOV UR49, 0x400 ;  /* 0x0000040000317882 */ /* 0x000fe40000000000 */
[----:B------:R-:W1:Y:S01]  /*4670*/  LDC R99, c[0x0][0x370] ;  /* 0x0000dc00ff637b82 */ /* 0x000e620000000800 */
[----:B------:R-:W-:Y:S01]  /*4680*/  ULEA UR49, UR37, UR49, 0x18 ;  /* 0x0000003125317291 */ /* 0x000fe2000f8ec0ff */
[----:B------:R-:W-:Y:S01]  /*4690*/  LOP3.LUT R5, R7, 0x180, RZ, 0xc0, !PT ;  /* 0x0000018007057812 */ /* 0x000fe200078ec0ff */
[----:B------:R-:W-:Y:S01]  /*46a0*/  IMAD.U32 R46, R108, 0x10000, RZ ;  /* 0x000100006c2e7824 */ /* 0x000fe200078e00ff */
[----:B------:R-:W-:Y:S01]  /*46b0*/  LOP3.LUT R100, R100, 0xc00, RZ, 0xc0, !PT ;  /* 0x00000c0064647812 */ /* 0x000fe200078ec0ff */
[----:B------:R-:W-:Y:S01]  /*46c0*/  UIADD3 UR4, UPT, UPT, UR49, 0x2200, URZ ;  /* 0x0000220031047890 */ /* 0x000fe2000fffe0ff */
[----:B------:R-:W-:Y:S01]  /*46d0*/  LOP3.LUT R0, R5, 0x20, R0, 0xf8, !PT ;  /* 0x0000002005007812 */ /* 0x000fe200078ef800 */
[----:B------:R-:W-:Y:S01]  /*46e0*/  IMAD.SHL.U32 R5, R108, 0x8, RZ ;  /* 0x000000086c057824 */ /* 0x000fe200078e00ff */
[----:B------:R-:W2:Y:S01]  /*46f0*/  LDC R42, c[0x0][0xb0c] ;  /* 0x0002c300ff2a7b82 */ /* 0x000ea20000000800 */
[----:B------:R-:W-:Y:S01]  /*4700*/  LOP3.LUT R100, R100, 0x40, R7, 0xf8, !PT ;  /* 0x0000004064647812 */ /* 0x000fe200078ef807 */
[----:B------:R-:W-:Y:S01]  /*4710*/  IMAD.MOV.U32 R44, RZ, RZ, RZ ;  /* 0x000000ffff2c7224 */ /* 0x000fe200078e00ff */
[----:B------:R-:W-:Y:S01]  /*4720*/  LOP3.LUT R46, R46, 0x600000, RZ, 0xc0, !PT ;  /* 0x006000002e2e7812 */ /* 0x000fe200078ec0ff */
[----:B------:R-:W-:Y:S01]  /*4730*/  IMAD.MOV.U32 R112, RZ, RZ, RZ ;  /* 0x000000ffff707224 */ /* 0x000fe200078e00ff */
[----:B------:R-:W-:-:S02]  /*4740*/  LOP3.LUT R108, R108, 0x2, RZ, 0xc0, !PT ;  /* 0x000000026c6c7812 */ /* 0x000fc400078ec0ff */
[----:B------:R-:W-:Y:S02]  /*4750*/  CS2R R104, SRZ ;  /* 0x0000000000687805 */ /* 0x000fe4000001ff00 */
[----:B------:R-:W-:Y:S01]  /*4760*/  LOP3.LUT R5, R0, 0x30, R5, 0x78, !PT ;  /* 0x0000003000057812 */ /* 0x000fe200078e7805 */
[----:B------:R-:W4:Y:S01]  /*4770*/  LDC R97, c[0x0][0xb20] ;  /* 0x0002c800ff617b82 */ /* 0x000f220000000800 */
[----:B------:R-:W3:Y:S01]  /*4780*/  LDS R3, [UR49+0x120] ;  /* 0x00012031ff037984 */ /* 0x000ee20008000800 */
[----:B------:R-:W-:Y:S01]  /*4790*/  LOP3.LUT R100, R100, 0x200, R7, 0xf8, !PT ;  /* 0x0000020064647812 */ /* 0x000fe200078ef807 */
[----:B------:R-:W-:Y:S01]  /*47a0*/  IMAD.MOV R102, RZ, RZ, -R108 ;  /* 0x000000ffff667224 */ /* 0x000fe200078e0a6c */
[----:B------:R-:W1:Y:S01]  /*47b0*/  LDCU.64 UR52, c[0x0][0x348] ;  /* 0x00006900ff3477ac */ /* 0x000e620008000a00 */
[----:B------:R-:W-:Y:S01]  /*47c0*/  IMAD.U32 R109, RZ, RZ, UR4 ;  /* 0x00000004ff6d7e24 */ /* 0x000fe2000f8e00ff */
[----:B------:R-:W-:Y:S02]  /*47d0*/  LOP3.LUT R100, R100, R5, RZ, 0xfc, !PT ;  /* 0x0000000564647212 */ /* 0x000fe400078efcff */
[----:B------:R-:W1:Y:S01]  /*47e0*/  LDC R41, c[0x0][0xb30] ;  /* 0x0002cc00ff297b82 */ /* 0x000e620000000800 */
[----:B------:R-:W1:Y:S01]  /*47f0*/  LDCU.64 UR38, c[0x0][0x888] ;  /* 0x00011100ff2677ac */ /* 0x000e620008000a00 */
[----:B------:R-:W1:Y:S06]  /*4800*/  LDCU.64 UR44, c[0x0][0x890] ;  /* 0x00011200ff2c77ac */ /* 0x000e6c0008000a00 */
[----:B------:R-:W1:Y:S01]  /*4810*/  LDC.64 R92, c[0x0][0xb10] ;  /* 0x0002c400ff5c7b82 */ /* 0x000e620000000a00 */
[----:B------:R-:W-:-:S07]  /*4820*/  UIADD3 UR48, UPT, UPT, UR49, 0x200, URZ ;  /* 0x0000020031307890 */ /* 0x000fce000fffe0ff */
[----:B------:R-:W1:Y:S08]  /*4830*/  LDC.64 R38, c[0x0][0xb18] ;  /* 0x0002c600ff267b82 */ /* 0x000e700000000a00 */
[----:B------:R-:W1:Y:S08]  /*4840*/  LDC.64 R36, c[0x0][0xb28] ;  /* 0x0002ca00ff247b82 */ /* 0x000e700000000a00 */
[----:B------:R-:W1:Y:S01]  /*4850*/  LDC.64 R90, c[0x0][0x8b0] ;  /* 0x00022c00ff5a7b82 */ /* 0x000e620000000a00 */
[----:B---3--:R-:W-:-:S07]  /*4860*/  IMAD.IADD R46, R3, 0x1, R46 ;  /* 0x00000001032e7824 */ /* 0x008fce00078e022e */
[----:B------:R-:W3:Y:S08]  /*4870*/  LDC.64 R88, c[0x0][0x8a8] ;  /* 0x00022a00ff587b82 */ /* 0x000ef00000000a00 */
[----:B--2-4-:R-:W1:Y:S02]  /*4880*/  LDC R98, c[0x0][0x374] ;  /* 0x0000dd00ff627b82 */ /* 0x014e640000000800 */
.L_x_104:
[----:B------:R-:W-:Y:S02]  /*4890*/  LEA R0, R112, UR49, 0x3 ;  /* 0x0000003170007c11 */ /* 0x000fe4000f8e18ff */
[----:B------:R-:W-:Y:S02]  /*48a0*/  SHF.L.U32 R3, R106, 0x1f, RZ ;  /* 0x0000001f6a037819 */ /* 0x000fe400000006ff */
[----:B------:R-:W-:Y:S02]  /*48b0*/  LEA R16, R112, UR49, 0x4 ;  /* 0x0000003170107c11 */ /* 0x000fe4000f8e20ff */
[----:B------:R-:W2:Y:S02]  /*48c0*/  SYNCS.PHASECHK.TRANS64.TRYWAIT P0, [R0+URZ+0x70], R3 ;  /* 0x00007003000075a7 */ /* 0x000ea400080011ff */
[----:B-12---:R-:W-:Y:S05]  /*48d0*/  @!P0 BRA `(.L_x_79) ;  /* 0x0000003000088947 */ /* 0x006fea0003800000 */
.L_x_140:
[----:B------:R-:W4:Y:S01]  /*48e0*/  LDC.64 R12, c[0x0][0xb10] ;  /* 0x0002c400ff0c7b82 */ /* 0x000f220000000a00 */
[----:B------:R-:W3:Y:S01]  /*48f0*/  LDS.128 R16, [R16+0x100] ;  /* 0x0001000010107984 */ /* 0x000ee20000000c00 */
[----:B-1----:R-:W-:Y:S01]  /*4900*/  ISETP.NE.AND P1, PT, R41, 0x1, PT ;  /* 0x000000012900780c */ /* 0x002fe20003f25270 */
[----:B--2---:R-:W-:Y:S01]  /*4910*/  VIADD R0, R0, 0x80 ;  /* 0x0000008000007836 */ /* 0x004fe20000000000 */
[----:B------:R-:W-:Y:S04]  /*4920*/  ISETP.GE.AND P0, PT, R40, 0x1, PT ;  /* 0x000000012800780c */ /* 0x000fe80003f06270 */
[----:B------:R-:W1:Y:S01]  /*4930*/  LDC.64 R10, c[0x0][0xb18] ;  /* 0x0002c600ff0a7b82 */ /* 0x000e620000000a00 */
[----:B------:R-:W-:Y:S01]  /*4940*/  PRMT R0, RZ, 0x654, R0 ;  /* 0x00000654ff007816 */ /* 0x000fe20000000000 */
[----:B------:R-:W-:Y:S01]  /*4950*/  @!PT LDS RZ, [RZ] ;  /* 0x00000000fffff984 */ /* 0x000fe20000000800 */
[----:B------:R-:W-:Y:S01]  /*4960*/  @!PT LDS RZ, [RZ] ;  /* 0x00000000fffff984 */ /* 0x000fe20000000800 */
[----:B------:R-:W-:Y:S01]  /*4970*/  @!PT LDS RZ, [RZ] ;  /* 0x00000000fffff984 */ /* 0x000fe20000000800 */
[----:B------:R-:W-:Y:S01]  /*4980*/  @!PT LDS RZ, [RZ] ;  /* 0x00000000fffff984 */ /* 0x000fe20000000800 */
[----:B------:R2:W-:Y:S06]  /*4990*/  MEMBAR.ALL.CTA ;  /* 0x0000000000007992 */ /* 0x0005ec0000008000 */
[----:B--2---:R-:W2:Y:S01]  /*49a0*/  FENCE.VIEW.ASYNC.S ;  /* 0x00000000000073c6 */ /* 0x004ea20000000000 */
[----:B------:R-:W1:Y:S08]  /*49b0*/  @!P1 LDC R14, c[0x0][0xb20] ;  /* 0x0002c800ff0e9b82 */ /* 0x000e700000000800 */
[----:B------:R-:W1:Y:S01]  /*49c0*/  @!P1 LDC R9, c[0x0][0xb0c] ;  /* 0x0002c300ff099b82 */ /* 0x000e620000000800 */
[----:B--2---:R2:W-:Y:S01]  /*49d0*/  SYNCS.ARRIVE.TRANS64.RED.A1T0 RZ, [R0+URZ], RZ ;  /* 0x000000ff00ff79a7 */ /* 0x0045e200081004ff */
[----:B---3--:R-:W-:Y:S04]  /*49e0*/  LOP3.LUT P4, RZ, R18, 0x1, RZ, 0xc0, !PT ;  /* 0x0000000112ff7812 */ /* 0x008fe8000788c0ff */
[----:B------:R-:W-:Y:S09]  /*49f0*/  P2R R111, PR, RZ, 0x10 ;  /* 0x00000010ff6f7803 */ /* 0x000ff20000000000 */
[----:B------:R-:W-:Y:S02]  /*4a00*/  @P4 MOV R45, R16 ;  /* 0x00000010002d4202 */ /* 0x000fe40000000f00 */
[----:B------:R-:W-:Y:S01]  /*4a10*/  @P4 LOP3.LUT R43, R17, 0xffff, RZ, 0xc0, !PT ;  /* 0x0000ffff112b4812 */ /* 0x000fe200078ec0ff */
[----:B--2-4-:R-:W-:Y:S06]  /*4a20*/  @!P0 BRA `(.L_x_80) ;  /* 0x0000000000a48947 */ /* 0x014fec0003800000 */
[----:B------:R-:W-:Y:S01]  /*4a30*/  IMAD.HI.U32 R24, R98, R39, RZ ;  /* 0x0000002762187227 */ /* 0x000fe200078e00ff */
[----:B------:R-:W-:Y:S02]  /*4a40*/  ISETP.NE.AND P0, PT, R38, 0x1, PT ;  /* 0x000000012600780c */ /* 0x000fe40003f05270 */
[----:B------:R-:W-:Y:S01]  /*4a50*/  ISETP.NE.AND P2, PT, R40, 0x1, PT ;  /* 0x000000012800780c */ /* 0x000fe20003f45270 */
[-C--:B------:R-:W-:Y:S01]  /*4a60*/  IMAD.HI.U32 R22, R99, R92.reuse, RZ ;  /* 0x0000005c63167227 */ /* 0x080fe200078e00ff */
[----:B------:R-:W-:Y:S02]  /*4a70*/  SHF.R.U32.HI R23, RZ, R97, R24 ;  /* 0x00000061ff177219 */ /* 0x000fe40000011618 */
[----:B------:R-:W-:Y:S01]  /*4a80*/  ISETP.NE.AND P3, PT, R42, 0x1, PT ;  /* 0x000000012a00780c */ /* 0x000fe20003f65270 */
[----:B------:R-:W-:Y:S01]  /*4a90*/  IMAD.HI.U32 R28, R43, R39, RZ ;  /* 0x000000272b1c7227 */ /* 0x000fe200078e00ff */
[----:B------:R-:W-:Y:S02]  /*4aa0*/  SHF.R.U32.HI R22, RZ, R93, R22 ;  /* 0x0000005dff167219 */ /* 0x000fe40000011616 */
[----:B------:R-:W-:Y:S01]  /*4ab0*/  SEL R3, R98, R23, !P0 ;  /* 0x0000001762037207 */ /* 0x000fe20004000000 */
[----:B------:R-:W-:Y:S01]  /*4ac0*/  IMAD.HI.U32 R26, R45, R92, RZ ;  /* 0x0000005c2d1a7227 */ /* 0x000fe200078e00ff */
[----:B------:R-:W-:Y:S03]  /*4ad0*/  SEL R7, R99, R22, !P3 ;  /* 0x0000001663077207 */ /* 0x000fe60005800000 */
[-C--:B------:R-:W-:Y:S01]  /*4ae0*/  IMAD.HI.U32 R22, R3, R36.reuse, RZ ;  /* 0x0000002403167227 */ /* 0x080fe200078e00ff */
[----:B------:R-:W-:Y:S03]  /*4af0*/  SHF.R.U32.HI R26, RZ, R93, R26 ;  /* 0x0000005dff1a7219 */ /* 0x000fe6000001161a */
[----:B------:R-:W-:Y:S01]  /*4b00*/  IMAD.HI.U32 R24, R7, R36, RZ ;  /* 0x0000002407187227 */ /* 0x000fe200078e00ff */
[----:B------:R-:W-:Y:S02]  /*4b10*/  @P2 SHF.R.U32.HI R3, RZ, R37, R22 ;  /* 0x00000025ff032219 */ /* 0x000fe40000011616 */
[----:B------:R-:W-:Y:S02]  /*4b20*/  SHF.R.U32.HI R22, RZ, R97, R28 ;  /* 0x00000061ff167219 */ /* 0x000fe4000001161c */
[----:B------:R-:W-:Y:S01]  /*4b30*/  @P2 SHF.R.U32.HI R7, RZ, R37, R24 ;  /* 0x00000025ff072219 */ /* 0x000fe20000011618 */
[C---:B------:R-:W-:Y:S01]  /*4b40*/  IMAD R2, R40.reuse, R3, RZ ;  /* 0x0000000328027224 */ /* 0x040fe200078e02ff */
[----:B------:R-:W-:Y:S02]  /*4b50*/  SEL R5, R43, R22, !P0 ;  /* 0x000000162b057207 */ /* 0x000fe40004000000 */
[----:B------:R-:W-:Y:S01]  /*4b60*/  SEL R3, R45, R26, !P3 ;  /* 0x0000001a2d037207 */ /* 0x000fe20005800000 */
[----:B------:R-:W-:Y:S01]  /*4b70*/  IMAD R4, R40, R7, RZ ;  /* 0x0000000728047224 */ /* 0x000fe200078e02ff */
[C---:B------:R-:W-:Y:S01]  /*4b80*/  ISETP.GE.AND P0, PT, R5.reuse, R2, PT ;  /* 0x000000020500720c */ /* 0x040fe20003f06270 */
[----:B------:R-:W-:Y:S03]  /*4b90*/  IMAD.HI.U32 R6, R5, R36, RZ ;  /* 0x0000002405067227 */ /* 0x000fe600078e00ff */
[----:B------:R-:W-:Y:S01]  /*4ba0*/  ISETP.GE.OR P0, PT, R3, R4, P0 ;  /* 0x000000040300720c */ /* 0x000fe20000706670 */
[----:B------:R-:W-:Y:S01]  /*4bb0*/  IMAD.MOV R4, RZ, RZ, -R3 ;  /* 0x000000ffff047224 */ /* 0x000fe200078e0a03 */
[-C--:B------:R-:W-:Y:S03]  /*4bc0*/  SHF.R.U32.HI R6, RZ, R37.reuse, R6 ;  /* 0x00000025ff067219 */ /* 0x080fe60000011606 */
[----:B------:R-:W-:Y:S01]  /*4bd0*/  IMAD R45, R42, R4, R45 ;  /* 0x000000042a2d7224 */ /* 0x000fe200078e022d */
[----:B------:R-:W-:Y:S05]  /*4be0*/  SEL R15, R5, R6, !P2 ;  /* 0x00000006050f7207 */ /* 0x000fea0005000000 */
[----:B------:R-:W-:Y:S02]  /*4bf0*/  IMAD.MOV R6, RZ, RZ, -R15 ;  /* 0x000000ffff067224 */ /* 0x000fe400078e0a0f */
[C---:B------:R-:W-:Y:S04]  /*4c00*/  @!P0 IMAD.HI.U32 R2, R3.reuse, R36, RZ ;  /* 0x0000002403028227 */ /* 0x040fe800078e00ff */
[----:B------:R-:W-:Y:S01]  /*4c10*/  IMAD R6, R40, R6, R5 ;  /* 0x0000000628067224 */ /* 0x000fe200078e0205 */
[----:B------:R-:W-:Y:S04]  /*4c20*/  @!P0 SHF.R.U32.HI R2, RZ, R37, R2 ;  /* 0x00000025ff028219 */ /* 0x000fe80000011602 */
[----:B------:R-:W-:Y:S02]  /*4c30*/  @!P0 SEL R0, R3, R2, !P2 ;  /* 0x0000000203008207 */ /* 0x000fe40005000000 */
[----:B------:R-:W-:Y:S02]  /*4c40*/  IADD3 R2, PT, PT, -R5, RZ, RZ ;  /* 0x000000ff05027210 */ /* 0x000fe40007ffe1ff */
[----:B------:R-:W-:Y:S01]  /*4c50*/  @!P0 IADD3 R8, PT, PT, R15, -R0, RZ ;  /* 0x800000000f088210 */ /* 0x000fe20007ffe0ff */
[----:B------:R-:W-:Y:S02]  /*4c60*/  @!P0 IMAD R0, R7, R6, R0 ;  /* 0x0000000607008224 */ /* 0x000fe400078e0200 */
[----:B------:R-:W-:Y:S02]  /*4c70*/  IMAD R43, R38, R2, R43 ;  /* 0x00000002262b7224 */ /* 0x000fe400078e022b */
[----:B------:R-:W-:Y:S02]  /*4c80*/  @!P0 IMAD R5, R8, R40, R3 ;  /* 0x0000002808058224 */ /* 0x000fe400078e0203 */
[----:B------:R-:W-:Y:S04]  /*4c90*/  @!P0 IMAD.MOV.U32 R3, RZ, RZ, R0 ;  /* 0x000000ffff038224 */ /* 0x000fe800078e0000 */
[----:B------:R-:W-:Y:S02]  /*4ca0*/  IMAD R45, R3, R42, R45 ;  /* 0x0000002a032d7224 */ /* 0x000fe400078e022d */
[----:B------:R-:W-:Y:S07]  /*4cb0*/  IMAD R43, R5, R38, R43 ;  /* 0x00000026052b7224 */ /* 0x000fee00078e022b */
.L_x_80:
[----:B-1----:R-:W-:Y:S01]  /*4cc0*/  @!P1 ISETP.NE.AND P0, PT, R10, 0x1, PT ;  /* 0x000000010a00980c */ /* 0x002fe20003f05270 */
[----:B------:R-:W-:Y:S01]  /*4cd0*/  @!P1 IMAD.HI.U32 R0, R45, R12, RZ ;  /* 0x0000000c2d009227 */ /* 0x000fe200078e00ff */
[----:B------:R-:W-:Y:S01]  /*4ce0*/  @!P1 ISETP.NE.AND P2, PT, R9, 0x1, PT ;  /* 0x000000010900980c */ /* 0x000fe20003f45270 */
[----:B------:R-:W-:Y:S01]  /*4cf0*/  ULOP3.LUT UP0, URZ, UR48, 0x1b0, URZ, 0xc0, !UPT ;  /* 0x000001b030ff7892 */ /* 0x000fe2000f80c0ff */
[----:B------:R-:W-:Y:S01]  /*4d00*/  R2UR UR42, R21 ;  /* 0x00000000152a72ca */ /* 0x000fe200000e0000 */
[----:B------:R-:W-:Y:S01]  /*4d10*/  @!P1 IMAD.HI.U32 R3, R43, R11, RZ ;  /* 0x0000000b2b039227 */ /* 0x000fe200078e00ff */
[----:B------:R-:W-:Y:S02]  /*4d20*/  @!P1 SHF.R.U32.HI R0, RZ, R13, R0 ;  /* 0x0000000dff009219 */ /* 0x000fe40000011600 */
[----:B------:R-:W-:Y:S01]  /*4d30*/  R2UR UR41, R20 ;  /* 0x00000000142972ca */ /* 0x000fe200000e0000 */
[----:B------:R-:W-:Y:S01]  /*4d40*/  VIADD R112, R112, 0x1 ;  /* 0x0000000170707836 */ /* 0x000fe20000000000 */
[----:B------:R-:W-:Y:S02]  /*4d50*/  @!P1 SHF.R.U32.HI R2, RZ, R14, R3 ;  /* 0x0000000eff029219 */ /* 0x000fe40000011603 */
[----:B------:R-:W-:Y:S02]  /*4d60*/  @!P1 SEL R3, R45, R0, !P2 ;  /* 0x000000002d039207 */ /* 0x000fe40005000000 */
[----:B------:R-:W-:Y:S02]  /*4d70*/  @!P1 SEL R2, R43, R2, !P0 ;  /* 0x000000022b029207 */ /* 0x000fe40004000000 */
[----:B------:R-:W-:Y:S01]  /*4d80*/  @P4 SHF.R.U32.HI R103, RZ, 0x10, R17 ;  /* 0x00000010ff674819 */ /* 0x000fe20000011611 */
[----:B------:R-:W-:Y:S02]  /*4d90*/  USHF.L.U32 UR42, UR42, 0x6, URZ ;  /* 0x000000062a2a7899 */ /* 0x000fe400080006ff */
[----:B------:R-:W-:Y:S02]  /*4da0*/  @!P1 IMAD.IADD R0, R2, 0x1, -R3 ;  /* 0x0000000102009824 */ /* 0x000fe400078e0a03 */
[----:B------:R-:W-:Y:S01]  /*4db0*/  @!P1 IMAD.IADD R2, R3, 0x1, -R2 ;  /* 0x0000000103029824 */ /* 0x000fe200078e0a02 */
[----:B------:R-:W-:Y:S01]  /*4dc0*/  USHF.L.U32 UR41, UR41, 0x7, URZ ;  /* 0x0000000729297899 */ /* 0x000fe200080006ff */
[----:B------:R-:W-:Y:S02]  /*4dd0*/  @!P1 IMAD R45, R0, R9, R45 ;  /* 0x00000009002d9224 */ /* 0x000fe400078e022d */
[----:B------:R-:W-:Y:S01]  /*4de0*/  @!P1 IMAD R43, R2, R10, R43 ;  /* 0x0000000a022b9224 */ /* 0x000fe200078e022b */
[----:B------:R-:W-:Y:S08]  /*4df0*/  BRA.U !UP0, `(.L_x_81) ;  /* 0x0000000108407547 */ /* 0x000ff0000b800000 */
[----:B------:R-:W1:Y:S01]  /*4e00*/  LDCU.64 UR8, c[0x4][0x80] ;  /* 0x01001000ff0877ac */ /* 0x000e620008000a00 */
[----:B------:R-:W-:Y:S01]  /*4e10*/  MOV R3, 0x0 ;  /* 0x0000000000037802 */ /* 0x000fe20000000f00 */
[----:B------:R-:W-:Y:S02]  /*4e20*/  HFMA2 R12, -RZ, RZ, 0, 5.9604644775390625e-08 ;  /* 0x00000001ff0c7431 */ /* 0x000fe400000001ff */
[----:B------:R-:W-:Y:S02]  /*4e30*/  IMAD.MOV.U32 R8, RZ, RZ, 0x70 ;  /* 0x00000070ff087424 */ /* 0x000fe400078e00ff */
[----:B------:R-:W-:Y:S01]  /*4e40*/  IMAD.MOV.U32 R13, RZ, RZ, RZ ;  /* 0x000000ffff0d7224 */ /* 0x000fe200078e00ff */
[----:B------:R-:W2:Y:S01]  /*4e50*/  LDCU.64 UR6, c[0x4][0x88] ;  /* 0x01001100ff0677ac */ /* 0x000ea20008000a00 */
[----:B------:R-:W3:Y:S01]  /*4e60*/  LDC.64 R2, c[0x4][R3] ;  /* 0x0100000003027b82 */ /* 0x000ee20000000a00 */
[----:B------:R-:W4:Y:S01]  /*4e70*/  LDCU.64 UR4, c[0x4][0x8] ;  /* 0x01000100ff0477ac */ /* 0x000f220008000a00 */
[----:B-1----:R-:W-:Y:S01]  /*4e80*/  MOV R5, UR9 ;  /* 0x0000000900057c02 */ /* 0x002fe20008000f00 */
[----:B------:R-:W-:Y:S01]  /*4e90*/  IMAD.U32 R4, RZ, RZ, UR8 ;  /* 0x00000008ff047e24 */ /* 0x000fe2000f8e00ff */
[----:B--2---:R-:W-:Y:S01]  /*4ea0*/  MOV R7, UR7 ;  /* 0x0000000700077c02 */ /* 0x004fe20008000f00 */
[----:B------:R-:W-:Y:S01]  /*4eb0*/  IMAD.U32 R6, RZ, RZ, UR6 ;  /* 0x00000006ff067e24 */ /* 0x000fe2000f8e00ff */
[----:B----4-:R-:W-:Y:S01]  /*4ec0*/  MOV R11, UR5 ;  /* 0x00000005000b7c02 */ /* 0x010fe20008000f00 */
[----:B------:R-:W-:Y:S02]  /*4ed0*/  IMAD.U32 R10, RZ, RZ, UR4 ;  /* 0x00000004ff0a7e24 */ /* 0x000fe4000f8e00ff */
[----:B------:R-:W-:Y:S07]  /*4ee0*/  LEPC R20, `(.L_x_81) ;  /* 0x000000001014794e */ /* 0x000fee0000000000 */
[----:B---3-5:R-:W-:Y:S05]  /*4ef0*/  CALL.ABS.NOINC R2 ;  /* 0x0000000002007343 */ /* 0x028fea0003c00000 */
.L_x_81:
[----:B------:R-:W-:Y:S01]  /*4f00*/  LOP3.LUT P0, RZ, R109, 0x1b0, RZ, 0xc0, !PT ;  /* 0x000001b06dff7812 */ /* 0x000fe2000780c0ff */
[----:B------:R-:W-:Y:S11]  /*4f10*/  BSSY.RECONVERGENT B6, `(.L_x_82) ;  /* 0x0000013000067945 */ /* 0x000ff60003800200 */
[----:B------:R-:W-:Y:S01]  /*4f20*/  @!UPT UIADD3 URZ, UPT, UPT, URZ, URZ, URZ ;  /* 0x000000fffffff290 */ /* 0x000fe2000fffe0ff */
[----:B------:R-:W-:Y:S05]  /*4f30*/  @!P0 BRA `(.L_x_83) ;  /* 0x0000000000408947 */ /* 0x000fea0003800000 */
        /* <DEDUP_REMOVED lines=16> */
.L_x_83:
[----:B------:R-:W-:Y:S05]  /*5040*/  BSYNC.RECONVERGENT B6 ;  /* 0x0000000000067941 */ /* 0x000fea0003800200 */
.L_x_82:
[----:B------:R-:W-:Y:S01]  /*5050*/  ISETP.NE.U32.AND P4, PT, R90, RZ, PT ;  /* 0x000000ff5a00720c */ /* 0x000fe20003f85070 */
[----:B------:R-:W-:Y:S01]  /*5060*/  UISETP.NE.AND UP2, UPT, UR50, URZ, UPT ;  /* 0x000000ff3200728c */ /* 0x000fe2000bf45270 */
[----:B------:R-:W-:Y:S01]  /*5070*/  ISETP.NE.U32.AND P2, PT, RZ, UR38, PT ;  /* 0x00000026ff007c0c */ /* 0x000fe2000bf45070 */
[----:B------:R-:W-:Y:S01]  /*5080*/  UISETP.NE.U32.AND UP1, UPT, UR44, URZ, UPT ;  /* 0x000000ff2c00728c */ /* 0x000fe2000bf25070 */
[----:B------:R-:W-:Y:S01]  /*5090*/  ISETP.NE.AND.EX P4, PT, R91, RZ, PT, P4 ;  /* 0x000000ff5b00720c */ /* 0x000fe20003f85340 */
[----:B------:R-:W-:Y:S01]  /*50a0*/  UPLOP3.LUT UP0, UPT, UPT, UPT, UPT, 0x40, 0x4 ;  /* 0x000000000004789c */ /* 0x000fe20003f0e870 */
[----:B------:R-:W-:Y:S01]  /*50b0*/  ISETP.NE.AND.EX P2, PT, RZ, UR39, PT, P2 ;  /* 0x00000027ff007c0c */ /* 0x000fe2000bf45320 */
[----:B------:R-:W-:Y:S01]  /*50c0*/  UISETP.NE.AND.EX UP1, UPT, UR45, URZ, UPT, UP1 ;  /* 0x000000ff2d00728c */ /* 0x000fe2000bf25310 */
[----:B------:R-:W-:Y:S04]  /*50d0*/  PLOP3.LUT P1, PT, PT, PT, UP2, 0x80, 0x8 ;  /* 0x000000000008781c */ /* 0x000fe80003f2f028 */
[----:B------:R-:W-:Y:S06]  /*50e0*/  @UP2 UPLOP3.LUT UP0, UPT, UPT, UPT, UP1, 0x80, 0x8 ;  /* 0x000000000008289c */ /* 0x000fec0003f0f010 */
[----:B------:R-:W-:Y:S01]  /*50f0*/  PLOP3.LUT P0, PT, PT, PT, UP0, 0x80, 0x8 ;  /* 0x000000000008781c */ /* 0x000fe20003f0f008 */
[----:B------:R-:W-:Y:S01]  /*5100*/  @!UPT UIADD3 URZ, UPT, UPT, URZ, URZ, URZ ;  /* 0x000000fffffff290 */ /* 0x000fe2000fffe0ff */
[----:B------:R-:W-:Y:S11]  /*5110*/  BRA.U !UP1, `(.L_x_84) ;  /* 0x0000000109387547 */ /* 0x000ff6000b800000 */
[----:B------:R-:W-:Y:S01]  /*5120*/  UISETP.NE.U32.AND UP0, UPT, UR38, URZ, UPT ;  /* 0x000000ff2600728c */ /* 0x000fe2000bf05070 */
[----:B------:R-:W-:Y:S02]  /*5130*/  HFMA2 R0, -RZ, RZ, 0, 5.9604644775390625e-08 ;  /* 0x00000001ff007431 */ /* 0x000fe400000001ff */
[----:B------:R-:W-:Y:S01]  /*5140*/  IMAD.MOV.U32 R95, RZ, RZ, 0x1 ;  /* 0x00000001ff5f7424 */ /* 0x000fe200078e00ff */
[----:B------:R-:W-:Y:S06]  /*5150*/  UISETP.NE.AND.EX UP0, UPT, UR39, URZ, UPT, UP0 ;  /* 0x000000ff2700728c */ /* 0x000fec000bf05300 */
[----:B------:R-:W-:Y:S05]  /*5160*/  PLOP3.LUT P3, PT, PT, PT, UP0, 0x80, 0x8 ;  /* 0x000000000008781c */ /* 0x000fea0003f6f008 */
[----:B------:R-:W1:Y:S01]  /*5170*/  @UP0 LDCU.64 UR6, c[0x0][0x888] ;  /* 0x00011100ff0607ac */ /* 0x000e620008000a00 */
[----:B------:R-:W-:Y:S07]  /*5180*/  @UP0 UIMAD UR4, UR36, UR44, URZ ;  /* 0x0000002c240402a4 */ /* 0x000fee000f8e02ff */
[----:B------:R-:W-:Y:S01]  /*5190*/  @!P3 PRMT R95, R0, 0x7610, R95 ;  /* 0x00007610005fb816 */ /* 0x000fe2000000005f */
[----:B-1----:R-:W-:Y:S03]  /*51a0*/  @UP0 UIMAD.WIDE UR6, UR4, 0x4, UR6 ;  /* 0x00000004040608a5 */ /* 0x002fe6000f8e0206 */
[----:B------:R-:W1:Y:S03]  /*51b0*/  @!UP0 LDCU UR4, c[0x0][0x880] ;  /* 0x00011000ff0487ac */ /* 0x000e660008000800 */
[----:B------:R-:W-:Y:S01]  /*51c0*/  IMAD.U32 R2, RZ, RZ, UR6 ;  /* 0x00000006ff027e24 */ /* 0x000fe2000f8e00ff */
[----:B------:R-:W-:Y:S05]  /*51d0*/  MOV R3, UR7 ;  /* 0x0000000700037c02 */ /* 0x000fea0008000f00 */
[----:B-----5:R2:W5:Y:S02]  /*51e0*/  @P3 LDG.E R49, desc[UR46][R2.64] ;  /* 0x0000002e02313981 */ /* 0x020564000c1e1900 */
[----:B-12---:R-:W-:Y:S02]  /*51f0*/  @!P3 IMAD.U32 R49, RZ, RZ, UR4 ;  /* 0x00000004ff31be24 */ /* 0x006fe4000f8e00ff */
.L_x_84:
[----:B------:R-:W-:Y:S05]  /*5200*/  @!P4 BRA `(.L_x_85) ;  /* 0x000000000020c947 */ /* 0x000fea0003800000 */
[----:B------:R-:W-:Y:S04]  /*5210*/  ISETP.NE.U32.AND P3, PT, R88, RZ, PT ;  /* 0x000000ff5800720c */ /* 0x000fe80003f65070 */
[----:B------:R-:W-:Y:S11]  /*5220*/  ISETP.NE.AND.EX P3, PT, R89, RZ, PT, P3 ;  /* 0x000000ff5900720c */ /* 0x000ff60003f65330 */
[----:B------:R-:W-:Y:S02]  /*5230*/  @!UPT UIADD3 URZ, UPT, UPT, URZ, URZ, URZ ;  /* 0x000000fffffff290 */ /* 0x000fe4000fffe0ff */
[----:B------:R-:W1:Y:S01]  /*5240*/  @P3 LDC.64 R2, c[0x0][0x8a8] ;  /* 0x00022a00ff023b82 */ /* 0x000e620000000a00 */
[----:B------:R-:W-:Y:S04]  /*5250*/  @P3 IMAD R0, R90, UR36, RZ ;  /* 0x000000245a003c24 */ /* 0x000fe8000f8e02ff */
[----:B-1----:R-:W-:Y:S05]  /*5260*/  @P3 IMAD.WIDE R2, R0, 0x4, R2 ;  /* 0x0000000400023825 */ /* 0x002fea00078e0202 */
[----:B-----5:R1:W5:Y:S02]  /*5270*/  @P3 LDG.E R47, desc[UR46][R2.64] ;  /* 0x0000002e022f3981 */ /* 0x020364000c1e1900 */
[----:B-1----:R-:W2:Y:S02]  /*5280*/  @!P3 LDC R47, c[0x0][0x8a0] ;  /* 0x00022800ff2fbb82 */ /* 0x002ea40000000800 */
.L_x_85:
[----:B-----5:R-:W-:Y:S01]  /*5290*/  FSETP.NEU.AND P4, PT, R49, RZ, PT ;  /* 0x000000ff3100720b */ /* 0x020fe20003f8d000 */
[----:B------:R-:W-:Y:S01]  /*52a0*/  BSSY B1, `(.L_x_86) ;  /* 0x0000042000017945 */ /* 0x000fe20003800000 */
[----:B------:R-:W-:Y:S01]  /*52b0*/  SEL R7, RZ, 0xffffffff, P2 ;  /* 0xffffffffff077807 */ /* 0x000fe20001000000 */
[----:B------:R-:W-:Y:S01]  /*52c0*/  IMAD.MOV.U32 R115, RZ, RZ, 0x1 ;  /* 0x00000001ff737424 */ /* 0x000fe200078e00ff */
[----:B------:R-:W-:Y:S02]  /*52d0*/  LOP3.LUT P3, RZ, R95, 0xff, RZ, 0xc0, !PT ;  /* 0x000000ff5fff7812 */ /* 0x000fe4000786c0ff */
[----:B------:R-:W-:Y:S02]  /*52e0*/  CS2R R86, SRZ ;  /* 0x0000000000567805 */ /* 0x000fe4000001ff00 */
[----:B------:R-:W-:Y:S02]  /*52f0*/  @P1 SEL R4, RZ, 0xffffffff, P4 ;  /* 0xffffffffff041807 */ /* 0x000fe40002000000 */
[----:B------:R-:W-:Y:S02]  /*5300*/  CS2R R84, SRZ ;  /* 0x0000000000547805 */ /* 0x000fe4000001ff00 */
[----:B------:R-:W-:Y:S02]  /*5310*/  LEA R0, R105, UR49, 0x3 ;  /* 0x0000003169007c11 */ /* 0x000fe4000f8e18ff */
[----:B------:R-:W-:Y:S02]  /*5320*/  CS2R R82, SRZ ;  /* 0x0000000000527805 */ /* 0x000fe4000001ff00 */
[----:B------:R-:W-:Y:S02]  /*5330*/  @P0 SEL R4, R7, R4, !P3 ;  /* 0x0000000407040207 */ /* 0x000fe40005800000 */
[----:B------:R-:W-:Y:S02]  /*5340*/  CS2R R80, SRZ ;  /* 0x0000000000507805 */ /* 0x000fe4000001ff00 */
[----:B------:R-:W-:Y:S02]  /*5350*/  LEA R113, R44, UR49, 0x3 ;  /* 0x000000312c717c11 */ /* 0x000fe4000f8e18ff */
[----:B------:R-:W-:Y:S02]  /*5360*/  @P1 LOP3.LUT R4, R4, 0x1, RZ, 0xc0, !PT ;  /* 0x0000000104041812 */ /* 0x000fe400078ec0ff */
[----:B------:R-:W-:Y:S02]  /*5370*/  SHF.L.U32 R2, R107, 0x1f, RZ ;  /* 0x0000001f6b027819 */ /* 0x000fe400000006ff */
[----:B------:R-:W-:Y:S02]  /*5380*/  ISETP.NE.U32.OR P6, PT, R4, 0x1, !P1 ;  /* 0x000000010400780c */ /* 0x000fe40004fc5470 */
[----:B------:R-:W-:Y:S02]  /*5390*/  PLOP3.LUT P2, PT, PT, PT, UP1, 0x80, 0x8 ;  /* 0x000000000008781c */ /* 0x000fe40003f4f018 */
[----:B------:R-:W-:Y:S02]  /*53a0*/  LEA.HI R5, R44, R44, RZ, 0x1 ;  /* 0x0000002c2c057211 */ /* 0x000fe400078f08ff */
[----:B------:R-:W-:Y:S02]  /*53b0*/  SEL R4, RZ, 0xffffffff, P4 ;  /* 0xffffffffff047807 */ /* 0x000fe40002000000 */
[----:B------:R-:W-:Y:S01]  /*53c0*/  P2R R114, PR, RZ, 0x40 ;  /* 0x00000040ff727803 */ /* 0x000fe20000000000 */
[C---:B------:R-:W-:Y:S01]  /*53d0*/  IMAD.SHL.U32 R3, R5.reuse, 0x40, RZ ;  /* 0x0000004005037824 */ /* 0x040fe200078e00ff */
[----:B------:R-:W-:Y:S03]  /*53e0*/  LOP3.LUT R5, R5, 0xffe, RZ, 0xc0, !PT ;  /* 0x00000ffe05057812 */ /* 0x000fe600078ec0ff */
[----:B------:R-:W-:Y:S02]  /*53f0*/  @P6 SHF.L.U32 R9, R104, 0x1f, RZ ;  /* 0x0000001f68096819 */ /* 0x000fe400000006ff */
[----:B------:R-:W-:Y:S01]  /*5400*/  @P2 SEL R4, R7, R4, !P3 ;  /* 0x0000000407042207 */ /* 0x000fe20005800000 */
[----:B------:R-:W-:Y:S01]  /*5410*/  IMAD.IADD R48, R44, 0x1, -R5 ;  /* 0x000000012c307824 */ /* 0x000fe200078e0a05 */
[----:B------:R-:W1:Y:S01]  /*5420*/  @P6 SYNCS.PHASECHK.TRANS64.TRYWAIT P1, [R0+URZ+0x40], R9 ;  /* 0x00004009000065a7 */ /* 0x000e6200080211ff */
[----:B------:R-:W-:Y:S02]  /*5430*/  LOP3.LUT R3, R3, 0xffffff80, RZ, 0xc0, !PT ;  /* 0xffffff8003037812 */ /* 0x000fe400078ec0ff */
[----:B------:R-:W-:Y:S03]  /*5440*/  LOP3.LUT R4, R4, 0x1, RZ, 0xc0, !PT ;  /* 0x0000000104047812 */ /* 0x000fe600078ec0ff */
[----:B------:R-:W-:Y:S01]  /*5450*/  IMAD.IADD R3, R46, 0x1, R3 ;  /* 0x000000012e037824 */ /* 0x000fe200078e0203 */
[----:B------:R-:W-:Y:S03]  /*5460*/  ISETP.NE.U32.AND P5, PT, R4, 0x1, PT ;  /* 0x000000010400780c */ /* 0x000fe60003fa5070 */
[----:B------:R-:W-:Y:S01]  /*5470*/  IMAD R48, R48, 0x100000, R3 ;  /* 0x0010000030307824 */ /* 0x000fe200078e0203 */
[----:B------:R-:W-:Y:S01]  /*5480*/  P2R R124, PR, RZ, 0x20 ;  /* 0x00000020ff7c7803 */ /* 0x000fe20000000000 */
[----:B------:R3:W4:Y:S01]  /*5490*/  SYNCS.PHASECHK.TRANS64.TRYWAIT P0, [R113+URZ+0x90], R2 ;  /* 0x00009002710075a7 */ /* 0x00072200080011ff */
[----:B-1----:R-:W-:Y:S01]  /*54a0*/  @P6 SEL R115, RZ, 0x1, !P1 ;  /* 0x00000001ff736807 */ /* 0x002fe20004800000 */
[----:B---3--:R-:W-:Y:S06]  /*54b0*/  @!P6 BRA `(.L_x_87) ;  /* 0x000000000080e947 */ /* 0x008fec0003800000 */
[----:B------:R-:W-:Y:S01]  /*54c0*/  @P5 IMAD R5, R105, 0x1000, R100 ;  /* 0x0000100069055824 */ /* 0x000fe200078e0264 */
[----:B------:R-:W-:Y:S01]  /*54d0*/  ISETP.NE.AND P1, PT, R115, RZ, PT ;  /* 0x000000ff7300720c */ /* 0x000fe20003f25270 */
[----:B------:R-:W-:Y:S01]  /*54e0*/  BSSY B0, `(.L_x_88) ;  /* 0x000000b000007945 */ /* 0x000fe20003800000 */
[----:B------:R-:W-:Y:S01]  /*54f0*/  CS2R R82, SRZ ;  /* 0x0000000000527805 */ /* 0x000fe2000001ff00 */
[----:B------:R-:W-:Y:S01]  /*5500*/  @P5 VIADD R4, R5, UR49 ;  /* 0x0000003105045c36 */ /* 0x000fe20008000000 */
[----:B------:R-:W-:Y:S02]  /*5510*/  CS2R R80, SRZ ;  /* 0x0000000000507805 */ /* 0x000fe4000001ff00 */
[----:B------:R-:W-:Y:S02]  /*5520*/  CS2R R86, SRZ ;  /* 0x0000000000567805 */ /* 0x000fe4000001ff00 */
[----:B------:R-:W-:Y:S01]  /*5530*/  CS2R R84, SRZ ;  /* 0x0000000000547805 */ /* 0x000fe2000001ff00 */
[----:B------:R-:W-:Y:S04]  /*5540*/  @P5 IMAD R4, R108, -0x10, R4 ;  /* 0xfffffff06c045824 */ /* 0x000fe800078e0204 */
[----:B------:R-:W-:Y:S05]  /*5550*/  @P1 BRA `(.L_x_89) ;  /* 0x00000000000c1947 */ /* 0x000fea0003800000 */
[----:B------:R-:W-:Y:S04]  /*5560*/  SHF.L.U32 R3, R104, 0x1f, RZ ;  /* 0x0000001f68037819 */ /* 0x000fe800000006ff */
[----:B------:R-:W1:Y:S02]  /*5570*/  SYNCS.PHASECHK.TRANS64.TRYWAIT P1, [R0+URZ+0x40], R3 ;  /* 0x00004003000075a7 */ /* 0x000e6400080211ff */
[----:B-1----:R-:W-:Y:S05]  /*5580*/  @!P1 BRA `(.L_x_90) ;  /* 0x0000002000f09947 */ /* 0x002fea0003800000 */
.L_x_89:
[----:B------:R-:W-:Y:S05]  /*5590*/  BSYNC B0 ;  /* 0x0000000000007941 */ /* 0x000fea0003800000 */
.L_x_88:
[----:B------:R-:W-:Y:S01]  /*55a0*/  ISETP.NE.AND P1, PT, R124, RZ, PT ;  /* 0x000000ff7c00720c */ /* 0x000fe20003f25270 */
[----:B-1----:R-:W-:Y:S02]  /*55b0*/  VIADD R3, R0, 0x50 ;  /* 0x0000005000037836 */ /* 0x002fe40000000000 */
[----:B------:R-:W-:Y:S02]  /*55c0*/  IMAD.U32 R0, RZ, RZ, UR37 ;  /* 0x00000025ff007e24 */ /* 0x000fe4000f8e00ff */
[----:B------:R-:W-:Y:S03]  /*55d0*/  VIADD R105, R105, 0x1 ;  /* 0x0000000169697836 */ /* 0x000fe60000000000 */
[----:B------:R-:W-:Y:S05]  /*55e0*/  PRMT R0, R0, 0x654, R3 ;  /* 0x0000065400007816 */ /* 0x000fea0000000003 */
[----:B------:R1:W3:Y:S04]  /*55f0*/  @P1 LDS.128 R80, [R5+UR49+0x200] ;  /* 0x0002003105501984 */ /* 0x0002e80008000c00 */
[----:B------:R1:W1:Y:S01]  /*5600*/  @P1 LDS.128 R84, [R4+0x210] ;  /* 0x0002100004541984 */ /* 0x0002620000000c00 */
[C---:B------:R-:W-:Y:S01]  /*5610*/  ISETP.NE.AND P1, PT, R105.reuse, 0x2, PT ;  /* 0x000000026900780c */ /* 0x040fe20003f25270 */
[----:B------:R-:W-:Y:S01]  /*5620*/  @!PT LDS RZ, [RZ] ;  /* 0x00000000fffff984 */ /* 0x000fe20000000800 */
[----:B------:R-:W-:Y:S01]  /*5630*/  @!PT LDS RZ, [RZ] ;  /* 0x00000000fffff984 */ /* 0x000fe20000000800 */
[----:B------:R-:W-:Y:S01]  /*5640*/  @!PT LDS RZ, [RZ] ;  /* 0x00000000fffff984 */ /* 0x000fe20000000800 */
[----:B------:R-:W-:Y:S01]  /*5650*/  @!PT LDS RZ, [RZ] ;  /* 0x00000000fffff984 */ /* 0x000fe20000000800 */
[----:B------:R5:W-:Y:S06]  /*5660*/  MEMBAR.ALL.CTA ;  /* 0x0000000000007992 */ /* 0x000bec0000008000 */
[----:B-----5:R-:W5:Y:S01]  /*5670*/  FENCE.VIEW.ASYNC.S ;  /* 0x00000000000073c6 */ /* 0x020f620000000000 */
[----:B------:R-:W-:Y:S02]  /*5680*/  SEL R3, RZ, 0x1, P1 ;  /* 0x00000001ff037807 */ /* 0x000fe40000800000 */
[----:B------:R-:W-:Y:S02]  /*5690*/  SEL R105, R105, RZ, P1 ;  /* 0x000000ff69697207 */ /* 0x000fe40000800000 */
[----:B------:R-:W-:Y:S01]  /*56a0*/  LOP3.LUT R104, R104, R3, RZ, 0x3c, !PT ;  /* 0x0000000368687212 */ /* 0x000fe200078e3cff */
[----:B-----5:R1:W-:Y:S06]  /*56b0*/  SYNCS.ARRIVE.TRANS64.RED.A1T0 RZ, [R0+URZ], RZ ;  /* 0x000000ff00ff79a7 */ /* 0x0203ec00081004ff */
.L_x_87:
[----:B------:R-:W-:Y:S05]  /*56c0*/  BSYNC B1 ;  /* 0x0000000000017941 */ /* 0x000fea0003800000 */
.L_x_86:
[----:B-1----:R-:W-:Y:S04]  /*56d0*/  SHF.R.U32.HI R0, RZ, 0x15, R48 ;  /* 0x00000015ff007819 */ /* 0x002fe80000011630 */
[----:B------:R-:W-:Y:S01]  /*56e0*/  LOP3.LUT P1, RZ, R0, 0x3, R101, 0x48, !PT ;  /* 0x0000000300ff7812 */ /* 0x000fe20007824865 */
[----:B------:R-:W-:Y:S01]  /*56f0*/  @!UPT UIADD3 URZ, UPT, UPT, URZ, URZ, URZ ;  /* 0x000000fffffff290 */ /* 0x000fe2000fffe0ff */
[----:B----4-:R-:W-:Y:S11]  /*5700*/  @P0 BRA `(.L_x_91) ;  /* 0x0000000000080947 */ /* 0x010ff60003800000 */
[----:B------:R-:W1:Y:S02]  /*5710*/  SYNCS.PHASECHK.TRANS64.TRYWAIT P0, [R113+URZ+0x90], R2 ;  /* 0x00009002710075a7 */ /* 0x000e6400080011ff */
[----:B-1----:R-:W-:Y:S05]  /*5720*/  @!P0 BRA `(.L_x_92) ;  /* 0x00000020009c8947 */ /* 0x002fea0003800000 */
.L_x_91:
[----:B------:R-:W-:Y:S05]  /*5730*/  @!P1 BRA `(.L_x_93) ;  /* 0x0000000000409947 */ /* 0x000fea0003800000 */
[----:B------:R-:W4:Y:S01]  /*5740*/  LDCU.64 UR8, c[0x4][0x70] ;  /* 0x01000e00ff0877ac */ /* 0x000f220008000a00 */
[----:B------:R-:W-:Y:S01]  /*5750*/  MOV R3, 0x0 ;  /* 0x0000000000037802 */ /* 0x000fe20000000f00 */
[----:B------:R-:W-:Y:S02]  /*5760*/  HFMA2 R12, -RZ, RZ, 0, 5.9604644775390625e-08 ;  /* 0x00000001ff0c7431 */ /* 0x000fe400000001ff */
[----:B------:R-:W-:Y:S02]  /*5770*/  IMAD.MOV.U32 R8, RZ, RZ, 0x192 ;  /* 0x00000192ff087424 */ /* 0x000fe400078e00ff */
[----:B------:R-:W-:Y:S01]  /*5780*/  IMAD.MOV.U32 R13, RZ, RZ, RZ ;  /* 0x000000ffff0d7224 */ /* 0x000fe200078e00ff */
[----:B------:R-:W5:Y:S01]  /*5790*/  LDCU.64 UR6, c[0x4][0x78] ;  /* 0x01000f00ff0677ac */ /* 0x000f620008000a00 */
[----:B-1----:R-:W1:Y:S01]  /*57a0*/  LDC.64 R2, c[0x4][R3] ;  /* 0x0100000003027b82 */ /* 0x002e620000000a00 */
[----:B------:R-:W2:Y:S01]  /*57b0*/  LDCU.64 UR4, c[0x4][0x10] ;  /* 0x01000200ff0477ac */ /* 0x000ea20008000a00 */
[----:B----4-:R-:W-:Y:S01]  /*57c0*/  MOV R5, UR9 ;  /* 0x0000000900057c02 */ /* 0x010fe20008000f00 */
[----:B------:R-:W-:Y:S01]  /*57d0*/  IMAD.U32 R4, RZ, RZ, UR8 ;  /* 0x00000008ff047e24 */ /* 0x000fe2000f8e00ff */
[----:B-----5:R-:W-:Y:S01]  /*57e0*/  MOV R7, UR7 ;  /* 0x0000000700077c02 */ /* 0x020fe20008000f00 */
[----:B------:R-:W-:Y:S01]  /*57f0*/  IMAD.U32 R6, RZ, RZ, UR6 ;  /* 0x00000006ff067e24 */ /* 0x000fe2000f8e00ff */
[----:B--2---:R-:W-:Y:S01]  /*5800*/  MOV R11, UR5 ;  /* 0x00000005000b7c02 */ /* 0x004fe20008000f00 */
[----:B------:R-:W-:Y:S02]  /*5810*/  IMAD.U32 R10, RZ, RZ, UR4 ;  /* 0x00000004ff0a7e24 */ /* 0x000fe4000f8e00ff */
[----:B------:R-:W-:Y:S07]  /*5820*/  LEPC R20, `(.L_x_93) ;  /* 0x000000001014794e */ /* 0x000fee0000000000 */
[----:B-1-3--:R-:W-:Y:S05]  /*5830*/  CALL.ABS.NOINC R2 ;  /* 0x0000000002007343 */ /* 0x00afea0003c00000 */
.L_x_93:
[-C--:B---3--:R-:W-:Y:S01]  /*5840*/  F2FP.F16.E5M2.UNPACK_B R51, R80.reuse ;  /* 0x00000050ff33723e */ /* 0x088fe200020004ff */
[----:B------:R-:W-:Y:S05]  /*5850*/  WARPSYNC.ALL ;  /* 0x0000000000007948 */ /* 0x000fea0003800000 */
[----:B------:R-:W-:Y:S01]  /*5860*/  R2UR UR4, R48 ;  /* 0x00000000300472ca */ /* 0x000fe200000e0000 */
[--C-:B------:R-:W-:Y:S01]  /*5870*/  HADD2.F32 R50, -RZ, R51.reuse.H0_H0 ;  /* 0x20000033ff327230 */ /* 0x100fe20000004100 */
[----:B------:R-:W-:Y:S01]  /*5880*/  F2FP.F16.E5M2.UNPACK_B R53, R80.H1 ;  /* 0x00000050ff35723e */ /* 0x000fe200030004ff */
[----:B------:R-:W-:Y:S01]  /*5890*/  HADD2.F32 R51, -RZ, R51.H1_H1 ;  /* 0x30000033ff337230 */ /* 0x000fe20000004100 */
[-C--:B------:R-:W-:Y:S01]  /*58a0*/  F2FP.F16.E5M2.UNPACK_B R55, R81.reuse ;  /* 0x00000051ff37723e */ /* 0x080fe200020004ff */
[----:B------:R-:W-:Y:S01]  /*58b0*/  BSSY.RECONVERGENT B0, `(.L_x_94) ;  /* 0x0000099000007945 */ /* 0x000fe20003800200 */
[----:B------:R-:W-:Y:S01]  /*58c0*/  F2FP.F16.E5M2.UNPACK_B R57, R81.H1 ;  /* 0x00000051ff39723e */ /* 0x000fe200030004ff */
[--C-:B------:R-:W-:Y:S01]  /*58d0*/  HADD2.F32 R52, -RZ, R53.reuse.H0_H0 ;  /* 0x20000035ff347230 */ /* 0x100fe20000004100 */
[-C--:B------:R-:W-:Y:S01]  /*58e0*/  F2FP.F16.E5M2.UNPACK_B R59, R82.reuse ;  /* 0x00000052ff3b723e */ /* 0x080fe200020004ff */
[----:B------:R-:W-:Y:S01]  /*58f0*/  HADD2.F32 R54, -RZ, R53.H1_H1 ;  /* 0x30000035ff367230 */ /* 0x000fe20000004100 */
[----:B------:R-:W-:Y:S01]  /*5900*/  F2FP.F16.E5M2.UNPACK_B R61, R82.H1 ;  /* 0x00000052ff3d723e */ /* 0x000fe200030004ff */
[--C-:B------:R-:W-:Y:S01]  /*5910*/  HADD2.F32 R53, -RZ, R55.reuse.H0_H0 ;  /* 0x20000037ff357230 */ /* 0x100fe20000004100 */
[-C--:B------:R-:W-:Y:S01]  /*5920*/  F2FP.F16.E5M2.UNPACK_B R63, R83.reuse ;  /* 0x00000053ff3f723e */ /* 0x080fe200020004ff */
[----:B------:R-:W-:Y:S01]  /*5930*/  LDTM.16dp32bit_t0_t15.x32 R4, tmem[UR4] ;  /* 0x00000004000479ee */ /* 0x000fe20008a80000 */
[----:B------:R-:W2:Y:S01]  /*5940*/  LDTM.16dp32bit_t16_t31.x32 R4, tmem[UR4+0x20] ;  /* 0x00002004000479ee */ /* 0x000ea20008aa0000 */
[----:B------:R-:W-:Y:S01]  /*5950*/  SHF.L.U32 R125, R102, 0x4, RZ ;  /* 0x00000004667d7819 */ /* 0x000fe200000006ff */
[----:B------:R-:W-:Y:S01]  /*5960*/  HADD2.F32 R56, -RZ, R55.H1_H1 ;  /* 0x30000037ff387230 */ /* 0x000fe20000004100 */
[----:B------:R-:W-:Y:S01]  /*5970*/  ISETP.NE.AND P6, PT, R114, RZ, PT ;  /* 0x000000ff7200720c */ /* 0x000fe20003fc5270 */
[----:B------:R-:W-:Y:S01]  /*5980*/  HADD2.F32 R60, -RZ, R59.H1_H1 ;  /* 0x3000003bff3c7230 */ /* 0x000fe20000004100 */
[----:B------:R-:W-:Y:S01]  /*5990*/  IADD3 R114, PT, PT, R100, UR49, RZ ;  /* 0x0000003164727c10 */ /* 0x000fe2000fffe0ff */
[----:B------:R-:W-:Y:S01]  /*59a0*/  HADD2.F32 R64, -RZ, R63.H1_H1 ;  /* 0x3000003fff407230 */ /* 0x000fe20000004100 */
[----:B------:R-:W-:Y:S01]  /*59b0*/  F2FP.F16.E5M2.UNPACK_B R65, R83.H1 ;  /* 0x00000053ff41723e */ /* 0x000fe200030004ff */
[--C-:B------:R-:W-:Y:S01]  /*59c0*/  HADD2.F32 R55, -RZ, R57.reuse.H0_H0 ;  /* 0x20000039ff377230 */ /* 0x100fe20000004100 */
[----:B------:R-:W-:Y:S01]  /*59d0*/  IADD3 R114, PT, PT, R114, R125, RZ ;  /* 0x0000007d72727210 */ /* 0x000fe20007ffe0ff */
[----:B------:R-:W-:Y:S01]  /*59e0*/  HADD2.F32 R58, -RZ, R57.H1_H1 ;  /* 0x30000039ff3a7230 */ /* 0x000fe20000004100 */
[-C--:B------:R-:W-:Y:S01]  /*59f0*/  F2FP.F16.E5M2.UNPACK_B R67, R84.reuse ;  /* 0x00000054ff43723e */ /* 0x080fe200020004ff */
[----:B------:R-:W-:Y:S01]  /*5a00*/  HADD2.F32 R57, -RZ, R59.H0_H0 ;  /* 0x2000003bff397230 */ /* 0x000fe20000004100 */
[----:B------:R-:W-:Y:S01]  /*5a10*/  F2FP.F16.E5M2.UNPACK_B R69, R84.H1 ;  /* 0x00000054ff45723e */ /* 0x000fe200030004ff */
[----:B------:R-:W-:Y:S01]  /*5a20*/  HADD2.F32 R59, -RZ, R61.H0_H0 ;  /* 0x2000003dff3b7230 */ /* 0x000fe20000004100 */
[-C--:B------:R-:W-:Y:S01]  /*5a30*/  F2FP.F16.E5M2.UNPACK_B R71, R85.reuse ;  /* 0x00000055ff47723e */ /* 0x080fe200020004ff */
[----:B------:R-:W-:Y:S01]  /*5a40*/  HADD2.F32 R68, -RZ, R67.H1_H1 ;  /* 0x30000043ff447230 */ /* 0x000fe20000004100 */
[----:B------:R-:W-:Y:S01]  /*5a50*/  F2FP.F16.E5M2.UNPACK_B R73, R85.H1 ;  /* 0x00000055ff49723e */ /* 0x000fe200030004ff */
[----:B------:R-:W-:Y:S01]  /*5a60*/  HADD2.F32 R62, -RZ, R61.H1_H1 ;  /* 0x3000003dff3e7230 */ /* 0x000fe20000004100 */
[-C--:B------:R-:W-:Y:S01]  /*5a70*/  F2FP.F16.E5M2.UNPACK_B R75, R86.reuse ;  /* 0x00000056ff4b723e */ /* 0x080fe200020004ff */
[----:B------:R-:W-:Y:S01]  /*5a80*/  HADD2.F32 R61, -RZ, R63.H0_H0 ;  /* 0x2000003fff3d7230 */ /* 0x000fe20000004100 */
[----:B------:R-:W-:Y:S01]  /*5a90*/  F2FP.F16.E5M2.UNPACK_B R77, R86.H1 ;  /* 0x00000056ff4d723e */ /* 0x000fe200030004ff */
[----:B------:R-:W-:Y:S01]  /*5aa0*/  HADD2.F32 R72, -RZ, R71.H1_H1 ;  /* 0x30000047ff487230 */ /* 0x000fe20000004100 */
[----:B------:R-:W-:Y:S01]  /*5ab0*/  F2FP.F16.E5M2.UNPACK_B R79, R87.H1 ;  /* 0x00000057ff4f723e */ /* 0x000fe200030004ff */
[C---:B--2---:R-:W-:Y:S01]  /*5ac0*/  FMUL R0, R47.reuse, R4 ;  /* 0x000000042f007220 */ /* 0x044fe20000400000 */
[C---:B-1----:R-:W-:Y:S01]  /*5ad0*/  FMUL R2, R47.reuse, R5 ;  /* 0x000000052f027220 */ /* 0x042fe20000400000 */
[C---:B------:R-:W-:Y:S01]  /*5ae0*/  FMUL R4, R47.reuse, R8 ;  /* 0x000000082f047220 */ /* 0x040fe20000400000 */
[----:B------:R-:W-:Y:S01]  /*5af0*/  FMUL R5, R47, R9 ;  /* 0x000000092f057220 */ /* 0x000fe20000400000 */
[C---:B------:R-:W-:Y:S01]  /*5b00*/  FFMA R0, R49.reuse, R50, R0 ;  /* 0x0000003231007223 */ /* 0x040fe20000000000 */
[----:B------:R-:W-:Y:S01]  /*5b10*/  FFMA R2, R49, R51, R2 ;  /* 0x0000003331027223 */ /* 0x000fe20000000002 */
[C---:B------:R-:W-:Y:S01]  /*5b20*/  FMUL R8, R47.reuse, R12 ;  /* 0x0000000c2f087220 */ /* 0x040fe20000400000 */
[C---:B------:R-:W-:Y:S01]  /*5b30*/  FMUL R9, R47.reuse, R13 ;  /* 0x0000000d2f097220 */ /* 0x040fe20000400000 */
[C---:B------:R-:W-:Y:S01]  /*5b40*/  FMUL R12, R47.reuse, R16 ;  /* 0x000000102f0c7220 */ /* 0x040fe20000400000 */
[C---:B------:R-:W-:Y:S01]  /*5b50*/  FMUL R13, R47.reuse, R17 ;  /* 0x000000112f0d7220 */ /* 0x040fe20000400000 */
[C---:B------:R-:W-:Y:S01]  /*5b60*/  FMUL R16, R47.reuse, R20 ;  /* 0x000000142f107220 */ /* 0x040fe20000400000 */
[C---:B------:R-:W-:Y:S01]  /*5b70*/  FMUL R17, R47.reuse, R21 ;  /* 0x000000152f117220 */ /* 0x040fe20000400000 */
[C---:B------:R-:W-:Y:S01]  /*5b80*/  FMUL R20, R47.reuse, R24 ;  /* 0x000000182f147220 */ /* 0x040fe20000400000 */
[C---:B------:R-:W-:Y:S01]  /*5b90*/  FMUL R21, R47.reuse, R25 ;  /* 0x000000192f157220 */ /* 0x040fe20000400000 */
[----:B------:R-:W-:Y:S02]  /*5ba0*/  HADD2.F32 R76, -RZ, R75.H1_H1 ;  /* 0x3000004bff4c7230 */ /* 0x000fe40000004100 */
[C---:B------:R-:W-:Y:S01]  /*5bb0*/  FMUL R24, R47.reuse, R28 ;  /* 0x0000001c2f187220 */ /* 0x040fe20000400000 */
[C---:B------:R-:W-:Y:S01]  /*5bc0*/  FMUL R25, R47.reuse, R29 ;  /* 0x0000001d2f197220 */ /* 0x040fe20000400000 */
[C---:B------:R-:W-:Y:S01]  /*5bd0*/  FMUL R28, R47.reuse, R32 ;  /* 0x000000202f1c7220 */ /* 0x040fe20000400000 */
[C---:B------:R-:W-:Y:S01]  /*5be0*/  FMUL R29, R47.reuse, R33 ;  /* 0x000000212f1d7220 */ /* 0x040fe20000400000 */
[C---:B------:R-:W-:Y:S01]  /*5bf0*/  FMUL R3, R47.reuse, R6 ;  /* 0x000000062f037220 */ /* 0x040fe20000400000 */
[C---:B------:R-:W-:Y:S01]  /*5c00*/  FMUL R7, R47.reuse, R7 ;  /* 0x000000072f077220 */ /* 0x040fe20000400000 */
[C---:B------:R-:W-:Y:S01]  /*5c10*/  FMUL R6, R47.reuse, R10 ;  /* 0x0000000a2f067220 */ /* 0x040fe20000400000 */
[----:B------:R-:W-:Y:S01]  /*5c20*/  FMUL R11, R47, R11 ;  /* 0x0000000b2f0b7220 */ /* 0x000fe20000400000 */
[C---:B------:R-:W-:Y:S01]  /*5c30*/  FFMA R3, R49.reuse, R52, R3 ;  /* 0x0000003431037223 */ /* 0x040fe20000000003 */
[C---:B------:R-:W-:Y:S01]  /*5c40*/  FFMA R7, R49.reuse, R54, R7 ;  /* 0x0000003631077223 */ /* 0x040fe20000000007 */
[C---:B------:R-:W-:Y:S01]  /*5c50*/  FFMA R4, R49.reuse, R53, R4 ;  /* 0x0000003531047223 */ /* 0x040fe20000000004 */
[----:B------:R-:W-:Y:S01]  /*5c60*/  F2FP.F16.E5M2.UNPACK_B R50, R87 ;  /* 0x00000057ff32723e */ /* 0x000fe200020004ff */
[C---:B------:R-:W-:Y:S01]  /*5c70*/  FFMA R5, R49.reuse, R56, R5 ;  /* 0x0000003831057223 */ /* 0x040fe20000000005 */
[----:B------:R-:W-:Y:S01]  /*5c80*/  FFMA R6, R49, R55, R6 ;  /* 0x0000003731067223 */ /* 0x000fe20000000006 */
[----:B------:R-:W-:Y:S01]  /*5c90*/  F2FP.SATFINITE.E5M2.F32.PACK_AB_MERGE_C R117, R7, R3, RZ ;  /* 0x000000030775723e */ /* 0x000fe200048060ff */
[C---:B------:R-:W-:Y:S01]  /*5ca0*/  FFMA R11, R49.reuse, R58, R11 ;  /* 0x0000003a310b7223 */ /* 0x040fe2000000000b */
[C---:B------:R-:W-:Y:S01]  /*5cb0*/  FFMA R8, R49.reuse, R57, R8 ;  /* 0x0000003931087223 */ /* 0x040fe20000000008 */
[----:B------:R-:W-:Y:S01]  /*5cc0*/  ISETP.NE.AND P0, PT, R110, RZ, PT ;  /* 0x000000ff6e00720c */ /* 0x000fe20003f05270 */
[----:B------:R-:W-:Y:S01]  /*5cd0*/  FFMA R9, R49, R60, R9 ;  /* 0x0000003c31097223 */ /* 0x000fe20000000009 */
[----:B------:R-:W-:Y:S01]  /*5ce0*/  F2FP.SATFINITE.E5M2.F32.PACK_AB_MERGE_C R116, R2, R0, R117 ;  /* 0x000000000274723e */ /* 0x000fe20004806075 */
[--C-:B------:R-:W-:Y:S01]  /*5cf0*/  HADD2.F32 R51, -RZ, R50.reuse.H0_H0 ;  /* 0x20000032ff337230 */ /* 0x100fe20000004100 */
[----:B------:R-:W-:Y:S01]  /*5d00*/  F2FP.SATFINITE.E5M2.F32.PACK_AB_MERGE_C R117, R11, R6, RZ ;  /* 0x000000060b75723e */ /* 0x000fe200048060ff */
[----:B------:R-:W-:Y:S02]  /*5d10*/  HADD2.F32 R50, -RZ, R50.H1_H1 ;  /* 0x30000032ff327230 */ /* 0x000fe40000004100 */
[C---:B------:R-:W-:Y:S01]  /*5d20*/  FMUL R10, R47.reuse, R14 ;  /* 0x0000000e2f0a7220 */ /* 0x040fe20000400000 */
[----:B------:R-:W-:Y:S01]  /*5d30*/  FMUL R15, R47, R15 ;  /* 0x0000000f2f0f7220 */ /* 0x000fe20000400000 */
[--C-:B------:R-:W-:Y:S01]  /*5d40*/  HADD2.F32 R63, -RZ, R65.reuse.H0_H0 ;  /* 0x20000041ff3f7230 */ /* 0x100fe20000004100 */
[----:B------:R-:W-:Y:S01]  /*5d50*/  F2FP.SATFINITE.E5M2.F32.PACK_AB_MERGE_C R117, R5, R4, R117 ;  /* 0x000000040575723e */ /* 0x000fe20004806075 */
[C---:B------:R-:W-:Y:S01]  /*5d60*/  FFMA R10, R49.reuse, R59, R10 ;  /* 0x0000003b310a7223 */ /* 0x040fe2000000000a */
[C---:B------:R-:W-:Y:S01]  /*5d70*/  FFMA R15, R49.reuse, R62, R15 ;  /* 0x0000003e310f7223 */ /* 0x040fe2000000000f */
[C---:B------:R-:W-:Y:S01]  /*5d80*/  FFMA R12, R49.reuse, R61, R12 ;  /* 0x0000003d310c7223 */ /* 0x040fe2000000000c */
[----:B------:R-:W-:Y:S01]  /*5d90*/  FFMA R13, R49, R64, R13 ;  /* 0x00000040310d7223 */ /* 0x000fe2000000000d */
[----:B------:R-:W-:Y:S02]  /*5da0*/  HADD2.F32 R66, -RZ, R65.H1_H1 ;  /* 0x30000041ff427230 */ /* 0x000fe40000004100 */
[C---:B------:R-:W-:Y:S01]  /*5db0*/  FMUL R14, R47.reuse, R18 ;  /* 0x000000122f0e7220 */ /* 0x040fe20000400000 */
[----:B------:R-:W-:Y:S02]  /*5dc0*/  HADD2.F32 R65, -RZ, R67.H0_H0 ;  /* 0x20000043ff417230 */ /* 0x000fe40000004100 */
[----:B------:R-:W-:Y:S01]  /*5dd0*/  FMUL R19, R47, R19 ;  /* 0x000000132f137220 */ /* 0x000fe20000400000 */
[--C-:B------:R-:W-:Y:S02]  /*5de0*/  HADD2.F32 R67, -RZ, R69.reuse.H0_H0 ;  /* 0x20000045ff437230 */ /* 0x100fe40000004100 */
[----:B------:R-:W-:Y:S01]  /*5df0*/  FFMA R14, R49, R63, R14 ;  /* 0x0000003f310e7223 */ /* 0x000fe2000000000e */
[----:B------:R-:W-:Y:S02]  /*5e00*/  HADD2.F32 R70, -RZ, R69.H1_H1 ;  /* 0x30000045ff467230 */ /* 0x000fe40000004100 */
[----:B------:R-:W-:Y:S01]  /*5e10*/  FMUL R18, R47, R22 ;  /* 0x000000162f127220 */ /* 0x000fe20000400000 */
[----:B------:R-:W-:Y:S02]  /*5e20*/  HADD2.F32 R69, -RZ, R71.H0_H0 ;  /* 0x20000047ff457230 */ /* 0x000fe40000004100 */
[----:B------:R-:W-:Y:S01]  /*5e30*/  FFMA R19, R49, R66, R19 ;  /* 0x0000004231137223 */ /* 0x000fe20000000013 */
[----:B------:R-:W-:Y:S01]  /*5e40*/  FMUL R23, R47, R23 ;  /* 0x000000172f177220 */ /* 0x000fe20000400000 */
[C---:B------:R-:W-:Y:S01]  /*5e50*/  FFMA R16, R49.reuse, R65, R16 ;  /* 0x0000004131107223 */ /* 0x040fe20000000010 */
[C---:B------:R-:W-:Y:S01]  /*5e60*/  FFMA R17, R49.reuse, R68, R17 ;  /* 0x0000004431117223 */ /* 0x040fe20000000011 */
        /* <DEDUP_REMOVED lines=23> */
[----:B------:R-:W-:Y:S01]  /*5fe0*/  F2FP.SATFINITE.E5M2.F32.PACK_AB_MERGE_C R118, R15, R10, RZ ;  /* 0x0000000a0f76723e */ /* 0x000fe200048060ff */
[----:B------:R-:W-:Y:S01]  /*5ff0*/  FFMA R28, R49, R51, R28 ;  /* 0x00000033311c7223 */ /* 0x000fe2000000001c */
[----:B------:R-:W-:Y:S01]  /*6000*/  F2FP.SATFINITE.E5M2.F32.PACK_AB_MERGE_C R119, R19, R14, RZ ;  /* 0x0000000e1377723e */ /* 0x000fe200048060ff */
[C---:B------:R-:W-:Y:S01]  /*6010*/  FFMA R29, R49.reuse, R50, R29 ;  /* 0x00000032311d7223 */ /* 0x040fe2000000001d */
[C---:B------:R-:W-:Y:S01]  /*6020*/  FFMA R30, R49.reuse, R77, R30 ;  /* 0x0000004d311e7223 */ /* 0x040fe2000000001e */
[----:B------:R-:W-:Y:S01]  /*6030*/  FFMA R35, R49, R52, R35 ;  /* 0x0000003431237223 */ /* 0x000fe20000000023 */
[----:B------:R-:W-:Y:S02]  /*6040*/  F2FP.SATFINITE.E5M2.F32.PACK_AB_MERGE_C R118, R9, R8, R118 ;  /* 0x000000080976723e */ /* 0x000fe40004806076 */
[----:B------:R-:W-:Y:S02]  /*6050*/  F2FP.SATFINITE.E5M2.F32.PACK_AB_MERGE_C R119, R13, R12, R119 ;  /* 0x0000000c0d77723e */ /* 0x000fe40004806077 */
[----:B------:R-:W-:Y:S02]  /*6060*/  F2FP.SATFINITE.E5M2.F32.PACK_AB_MERGE_C R120, R23, R18, RZ ;  /* 0x000000121778723e */ /* 0x000fe400048060ff */
[----:B------:R-:W-:Y:S01]  /*6070*/  F2FP.SATFINITE.E5M2.F32.PACK_AB_MERGE_C R121, R27, R22, RZ ;  /* 0x000000161b79723e */ /* 0x000fe200048060ff */
[----:B------:R1:W-:Y:S01]  /*6080*/  STS.128 [R100+UR49+0x2200], R116 ;  /* 0x0022007464007988 */ /* 0x0003e20008000c31 */
[----:B------:R-:W-:Y:S02]  /*6090*/  F2FP.SATFINITE.E5M2.F32.PACK_AB_MERGE_C R122, R31, R26, RZ ;  /* 0x0000001a1f7a723e */ /* 0x000fe400048060ff */
[----:B------:R-:W-:Y:S02]  /*60a0*/  F2FP.SATFINITE.E5M2.F32.PACK_AB_MERGE_C R123, R35, R30, RZ ;  /* 0x0000001e237b723e */ /* 0x000fe400048060ff */
[----:B------:R-:W-:Y:S02]  /*60b0*/  F2FP.SATFINITE.E5M2.F32.PACK_AB_MERGE_C R120, R17, R16, R120 ;  /* 0x000000101178723e */ /* 0x000fe40004806078 */
[----:B------:R-:W-:Y:S02]  /*60c0*/  F2FP.SATFINITE.E5M2.F32.PACK_AB_MERGE_C R121, R21, R20, R121 ;  /* 0x000000141579723e */ /* 0x000fe40004806079 */
[----:B------:R-:W-:Y:S02]  /*60d0*/  F2FP.SATFINITE.E5M2.F32.PACK_AB_MERGE_C R122, R25, R24, R122 ;  /* 0x00000018197a723e */ /* 0x000fe4000480607a */
[----:B------:R-:W-:Y:S02]  /*60e0*/  F2FP.SATFINITE.E5M2.F32.PACK_AB_MERGE_C R123, R29, R28, R123 ;  /* 0x0000001c1d7b723e */ /* 0x000fe4000480607b */
[----:B------:R-:W-:Y:S02]  /*60f0*/  LEA R32, R105, UR49, 0x3 ;  /* 0x0000003169207c11 */ /* 0x000fe4000f8e18ff */
[----:B------:R-:W-:Y:S01]  /*6100*/  @P6 SHF.L.U32 R33, R104, 0x1f, RZ ;  /* 0x0000001f68216819 */ /* 0x000fe200000006ff */
[----:B------:R1:W-:Y:S01]  /*6110*/  STS.128 [R114+0x2210], R120 ;  /* 0x0022107872007388 */ /* 0x0003e20000000c00 */
[----:B------:R-:W-:Y:S01]  /*6120*/  @!PT LDS RZ, [RZ] ;  /* 0x00000000fffff984 */ /* 0x000fe20000000800 */
[----:B------:R-:W-:Y:S01]  /*6130*/  @!PT LDS RZ, [RZ] ;  /* 0x00000000fffff984 */ /* 0x000fe20000000800 */
[----:B------:R-:W-:Y:S01]  /*6140*/  @!PT LDS RZ, [RZ] ;  /* 0x00000000fffff984 */ /* 0x000fe20000000800 */
[----:B------:R-:W-:Y:S01]  /*6150*/  @!PT LDS RZ, [RZ] ;  /* 0x00000000fffff984 */ /* 0x000fe20000000800 */
[----:B------:R2:W-:Y:S07]  /*6160*/  MEMBAR.ALL.CTA ;  /* 0x0000000000007992 */ /* 0x0005ee0000008000 */
[----:B--2---:R-:W2:Y:S02]  /*6170*/  FENCE.VIEW.ASYNC.S ;  /* 0x00000000000073c6 */ /* 0x004ea40000000000 */
[----:B--2---:R-:W-:Y:S06]  /*6180*/  BAR.SYNC.DEFER_BLOCKING 0x1, 0x80 ;  /* 0x0042000000007b1d */ /* 0x004fec0000010000 */
[----:B------:R-:W-:Y:S05]  /*6190*/  @P0 BRA `(.L_x_95) ;  /* 0x0000000000280947 */ /* 0x000fea0003800000 */
[----:B------:R-:W-:Y:S02]  /*61a0*/  UIADD3 UR4, UPT, UPT, UR49, 0x2200, URZ ;  /* 0x0000220031047890 */ /* 0x000fe4000fffe0ff */
[----:B------:R-:W-:Y:S01]  /*61b0*/  UIADD3 UR6, UP0, UPT, UR52, 0x680, URZ ;  /* 0x0000068034067890 */ /* 0x000fe2000ff1e0ff */
[----:B------:R-:W-:Y:S03]  /*61c0*/  UMOV UR43, UR36 ;  /* 0x00000024002b7c82 */ /* 0x000fe60008000000 */
[----:B------:R-:W-:Y:S01]  /*61d0*/  MOV R109, UR4 ;  /* 0x00000004006d7c02 */ /* 0x000fe20008000f00 */
[----:B------:R-:W-:Y:S03]  /*61e0*/  UIADD3.X UR7, UPT, UPT, URZ, UR53, URZ, UP0, !UPT ;  /* 0x00000035ff077290 */ /* 0x000fe600087fe4ff */
[----:B------:R-:W-:Y:S11]  /*61f0*/  R2UR UR40, R109 ;  /* 0x000000006d2872ca */ /* 0x000ff600000e0000 */
[----:B------:R-:W-:Y:S02]  /*6200*/  @!UPT UIADD3 URZ, UPT, UPT, URZ, URZ, URZ ;  /* 0x000000fffffff290 */ /* 0x000fe4000fffe0ff */
[----:B------:R2:W-:Y:S01]  /*6210*/  UTMASTG.3D [UR40], [UR6] ;  /* 0x00000028060073b5 */ /* 0x0005e20008010000 */
[----:B------:R0:W-:Y:S01]  /*6220*/  UTMACMDFLUSH ;  /* 0x00000000000079b7 */ /* 0x0001e20000000000 */
[----:B--2---:R-:W-:Y:S04]  /*6230*/  DEPBAR.LE SB0, 0x1 ;  /* 0x000080400000791a */ /* 0x004fe80000000000 */
.L_x_95:
[----:B------:R-:W-:Y:S05]  /*6240*/  BSYNC.RECONVERGENT B0 ;  /* 0x0000000000007941 */ /* 0x000fea0003800200 */
.L_x_94:
[----:B------:R-:W-:Y:S06]  /*6250*/  BAR.SYNC.DEFER_BLOCKING 0x1, 0x80 ;  /* 0x0042000000007b1d */ /* 0x000fec0000010000 */
[----:B------:R-:W2:Y:S01]  /*6260*/  @P6 SYNCS.PHASECHK.TRANS64.TRYWAIT P0, [R32+URZ+0x40], R33 ;  /* 0x00004021200065a7 */ /* 0x000ea200080011ff */
[----:B------:R-:W-:Y:S01]  /*6270*/  BSSY B1, `(.L_x_96) ;  /* 0x0000020000017945 */ /* 0x000fe20003800000 */
[----:B--2---:R-:W-:Y:S03]  /*6280*/  @P6 SEL R115, RZ, 0x1, !P0 ;  /* 0x00000001ff736807 */ /* 0x004fe60004000000 */
[----:B------:R-:W-:Y:S05]  /*6290*/  @!P6 BRA `(.L_x_97) ;  /* 0x000000000074e947 */ /* 0x000fea0003800000 */
[----:B------:R-:W-:Y:S01]  /*62a0*/  ISETP.NE.AND P1, PT, R124, RZ, PT ;  /* 0x000000ff7c00720c */ /* 0x000fe20003f25270 */
[----:B------:R-:W-:Y:S01]  /*62b0*/  BSSY B0, `(.L_x_98) ;  /* 0x0000009000007945 */ /* 0x000fe20003800000 */
[----:B------:R-:W-:Y:S11]  /*62c0*/  ISETP.NE.AND P0, PT, R115, RZ, PT ;  /* 0x000000ff7300720c */ /* 0x000ff60003f05270 */
[----:B------:R-:W-:Y:S05]  /*62d0*/  @P1 IMAD R0, R105, 0x1000, R100 ;  /* 0x0000100069001824 */ /* 0x000fea00078e0264 */
[----:B------:R-:W-:Y:S05]  /*62e0*/  @P1 IADD3 R2, PT, PT, R0, UR49, RZ ;  /* 0x0000003100021c10 */ /* 0x000fea000fffe0ff */
[----:B------:R-:W-:Y:S01]  /*62f0*/  @P1 IMAD.IADD R2, R2, 0x1, R125 ;  /* 0x0000000102021824 */ /* 0x000fe200078e027d */
[----:B------:R-:W-:Y:S06]  /*6300*/  @P0 BRA `(.L_x_99) ;  /* 0x00000000000c0947 */ /* 0x000fec0003800000 */
[----:B------:R-:W-:Y:S04]  /*6310*/  SHF.L.U32 R3, R104, 0x1f, RZ ;  /* 0x0000001f68037819 */ /* 0x000fe800000006ff */
[----:B------:R-:W2:Y:S02]  /*6320*/  SYNCS.PHASECHK.TRANS64.TRYWAIT P0, [R32+URZ+0x40], R3 ;  /* 0x00004003200075a7 */ /* 0x000ea400080011ff */
[----:B--2---:R-:W-:Y:S05]  /*6330*/  @!P0 BRA `(.L_x_100) ;  /* 0x0000001400ac8947 */ /* 0x004fea0003800000 */
.L_x_99:
[----:B------:R-:W-:Y:S05]  /*6340*/  BSYNC B0 ;  /* 0x0000000000007941 */ /* 0x000fea0003800000 */
.L_x_98:
[----:B------:R-:W-:Y:S01]  /*6350*/  ISETP.NE.AND P0, PT, R124, RZ, PT ;  /* 0x000000ff7c00720c */ /* 0x000fe20003f05270 */
[----:B--2---:R-:W-:Y:S02]  /*6360*/  VIADD R32, R32, 0x50 ;  /* 0x0000005020207836 */ /* 0x004fe40000000000 */
[----:B------:R-:W-:Y:S02]  /*6370*/  IMAD.U32 R3, RZ, RZ, UR37 ;  /* 0x00000025ff037e24 */ /* 0x000fe4000f8e00ff */
[----:B------:R-:W-:Y:S03]  /*6380*/  VIADD R105, R105, 0x1 ;  /* 0x0000000169697836 */ /* 0x000fe60000000000 */
[----:B------:R-:W-:Y:S05]  /*6390*/  PRMT R3, R3, 0x654, R32 ;  /* 0x0000065403037816 */ /* 0x000fea0000000020 */
[----:B------:R2:W3:Y:S04]  /*63a0*/  @P0 LDS.128 R80, [R0+UR49+0x200] ;  /* 0x0002003100500984 */ /* 0x0004e80008000c00 */
[----:B------:R2:W4:Y:S01]  /*63b0*/  @P0 LDS.128 R84, [R2+0x210] ;  /* 0x0002100002540984 */ /* 0x0005220000000c00 */
[C---:B------:R-:W-:Y:S01]  /*63c0*/  ISETP.NE.AND P0, PT, R105.reuse, 0x2, PT ;  /* 0x000000026900780c */ /* 0x040fe20003f05270 */
[----:B------:R-:W-:Y:S01]  /*63d0*/  @!PT LDS RZ, [RZ] ;  /* 0x00000000fffff984 */ /* 0x000fe20000000800 */
[----:B------:R-:W-:Y:S01]  /*63e0*/  @!PT LDS RZ, [RZ] ;  /* 0x00000000fffff984 */ /* 0x000fe20000000800 */
[----:B------:R-:W-:Y:S01]  /*63f0*/  @!PT LDS RZ, [RZ] ;  /* 0x00000000fffff984 */ /* 0x000fe20000000800 */
[----:B------:R-:W-:Y:S01]  /*6400*/  @!PT LDS RZ, [RZ] ;  /* 0x00000000fffff984 */ /* 0x000fe20000000800 */
[----:B------:R5:W-:Y:S06]  /*6410*/  MEMBAR.ALL.CTA ;  /* 0x0000000000007992 */ /* 0x000bec0000008000 */
[----:B-----5:R-:W5:Y:S01]  /*6420*/  FENCE.VIEW.ASYNC.S ;  /* 0x00000000000073c6 */ /* 0x020f620000000000 */
[----:B------:R-:W-:Y:S01]  /*6430*/  SEL R105, R105, RZ, P0 ;  /* 0x000000ff69697207 */ /* 0x000fe20000000000 */
[----:B-----5:R5:W-:Y:S02]  /*6440*/  SYNCS.ARRIVE.TRANS64.RED.A1T0 RZ, [R3+URZ], RZ ;  /* 0x000000ff03ff79a7 */ /* 0x020be400081004ff */
[----:B-----5:R-:W-:Y:S04]  /*6450*/  SEL R3, RZ, 0x1, P0 ;  /* 0x00000001ff037807 */ /* 0x020fe80000000000 */
[----:B--23--:R-:W-:Y:S02]  /*6460*/  LOP3.LUT R104, R104, R3, RZ, 0x3c, !PT ;  /* 0x0000000368687212 */ /* 0x00cfe400078e3cff */
.L_x_97:
[----:B------:R-:W-:Y:S05]  /*6470*/  BSYNC B1 ;  /* 0x0000000000017941 */ /* 0x000fea0003800000 */
.L_x_96:
[----:B------:R-:W-:Y:S05]  /*6480*/  VIADD R0, R48, 0x40 ;  /* 0x0000004030007836 */ /* 0x000fea0000000000 */
[----:B------:R-:W-:Y:S04]  /*6490*/  SHF.R.U32.HI R0, RZ, 0x15, R0 ;  /* 0x00000015ff007819 */ /* 0x000fe80000011600 */
[----:B------:R-:W-:Y:S11]  /*64a0*/  LOP3.LUT P0, RZ, R0, 0x3, R101, 0x48, !PT ;  /* 0x0000000300ff7812 */ /* 0x000ff60007804865 */
[----:B------:R-:W-:Y:S02]  /*64b0*/  @!UPT UIADD3 URZ, UPT, UPT, URZ, URZ, URZ ;  /* 0x000000fffffff290 */ /* 0x000fe4000fffe0ff */
[----:B------:R-:W-:Y:S05]  /*64c0*/  @!P0 BRA `(.L_x_101) ;  /* 0x0000000000408947 */ /* 0x000fea0003800000 */
[----:B------:R-:W2:Y:S01]  /*64d0*/  LDCU.64 UR8, c[0x4][0x70] ;  /* 0x01000e00ff0877ac */ /* 0x000ea20008000a00 */
[----:B------:R-:W-:Y:S01]  /*64e0*/  MOV R3, 0x0 ;  /* 0x0000000000037802 */ /* 0x000fe20000000f00 */
[----:B------:R-:W-:Y:S02]  /*64f0*/  HFMA2 R12, -RZ, RZ, 0, 5.9604644775390625e-08 ;  /* 0x00000001ff0c7431 */ /* 0x000fe400000001ff */
[----:B------:R-:W-:Y:S02]  /*6500*/  IMAD.MOV.U32 R8, RZ, RZ, 0x192 ;  /* 0x00000192ff087424 */ /* 0x000fe400078e00ff */
[----:B------:R-:W-:Y:S01]  /*6510*/  IMAD.MOV.U32 R13, RZ, RZ, RZ ;  /* 0x000000ffff0d7224 */ /* 0x000fe200078e00ff */
[----:B------:R-:W3:Y:S01]  /*6520*/  LDCU.64 UR6, c[0x4][0x78] ;  /* 0x01000f00ff0677ac */ /* 0x000ee20008000a00 */
[----:B------:R-:W1:Y:S01]  /*6530*/  LDC.64 R2, c[0x4][R3] ;  /* 0x0100000003027b82 */ /* 0x000e620000000a00 */
[----:B------:R-:W5:Y:S01]  /*6540*/  LDCU.64 UR4, c[0x4][0x10] ;  /* 0x01000200ff0477ac */ /* 0x000f620008000a00 */
[----:B--2---:R-:W-:Y:S01]  /*6550*/  MOV R5, UR9 ;  /* 0x0000000900057c02 */ /* 0x004fe20008000f00 */
[----:B------:R-:W-:Y:S01]  /*6560*/  IMAD.U32 R4, RZ, RZ, UR8 ;  /* 0x00000008ff047e24 */ /* 0x000fe2000f8e00ff */
[----:B---3--:R-:W-:Y:S01]  /*6570*/  MOV R7, UR7 ;  /* 0x0000000700077c02 */ /* 0x008fe20008000f00 */
[----:B------:R-:W-:Y:S01]  /*6580*/  IMAD.U32 R6, RZ, RZ, UR6 ;  /* 0x00000006ff067e24 */ /* 0x000fe2000f8e00ff */
[----:B-----5:R-:W-:Y:S01]  /*6590*/  MOV R11, UR5 ;  /* 0x00000005000b7c02 */ /* 0x020fe20008000f00 */
[----:B------:R-:W-:Y:S02]  /*65a0*/  IMAD.U32 R10, RZ, RZ, UR4 ;  /* 0x00000004ff0a7e24 */ /* 0x000fe4000f8e00ff */
[----:B------:R-:W-:Y:S07]  /*65b0*/  LEPC R20, `(.L_x_101) ;  /* 0x000000001014794e */ /* 0x000fee0000000000 */
[----:B-1--4-:R-:W-:Y:S05]  /*65c0*/  CALL.ABS.NOINC R2 ;  /* 0x0000000002007343 */ /* 0x012fea0003c00000 */
.L_x_101:
[----:B------:R-:W-:Y:S01]  /*65d0*/  ISETP.NE.AND P0, PT, R110, RZ, PT ;  /* 0x000000ff6e00720c */ /* 0x000fe20003f05270 */
[----:B------:R-:W-:Y:S05]  /*65e0*/  WARPSYNC.ALL ;  /* 0x0000000000007948 */ /* 0x000fea0003800000 */
[----:B------:R-:W-:Y:S01]  /*65f0*/  R2UR UR4, R48 ;  /* 0x00000000300472ca */ /* 0x000fe200000e0000 */
[----:B------:R-:W-:Y:S01]  /*6600*/  BSSY.RECONVERGENT B0, `(.L_x_102) ;  /* 0x000009c000007945 */ /* 0x000fe20003800200 */
[-C--:B------:R-:W-:Y:S02]  /*6610*/  F2FP.F16.E5M2.UNPACK_B R51, R80.reuse ;  /* 0x00000050ff33723e */ /* 0x080fe400020004ff */
[----:B------:R-:W-:Y:S02]  /*6620*/  F2FP.F16.E5M2.UNPACK_B R80, R80.H1 ;  /* 0x00000050ff50723e */ /* 0x000fe400030004ff */
[-C--:B------:R-:W-:Y:S01]  /*6630*/  F2FP.F16.E5M2.UNPACK_B R55, R81.reuse ;  /* 0x00000051ff37723e */ /* 0x080fe200020004ff */
[--C-:B------:R-:W-:Y:S01]  /*6640*/  HADD2.F32 R50, -RZ, R51.reuse.H0_H0 ;  /* 0x20000033ff327230 */ /* 0x100fe20000004100 */
[----:B------:R-:W-:Y:S01]  /*6650*/  F2FP.F16.E5M2.UNPACK_B R81, R81.H1 ;  /* 0x00000051ff51723e */ /* 0x000fe200030004ff */
[----:B------:R-:W-:Y:S01]  /*6660*/  HADD2.F32 R52, -RZ, R51.H1_H1 ;  /* 0x30000033ff347230 */ /* 0x000fe20000004100 */
[-C--:B------:R-:W-:Y:S01]  /*6670*/  F2FP.F16.E5M2.UNPACK_B R59, R82.reuse ;  /* 0x00000052ff3b723e */ /* 0x080fe200020004ff */
[--C-:B------:R-:W-:Y:S01]  /*6680*/  HADD2.F32 R51, -RZ, R80.reuse.H0_H0 ;  /* 0x20000050ff337230 */ /* 0x100fe20000004100 */
[----:B------:R-:W-:Y:S01]  /*6690*/  F2FP.F16.E5M2.UNPACK_B R82, R82.H1 ;  /* 0x00000052ff52723e */ /* 0x000fe200030004ff */
[----:B------:R-:W-:Y:S01]  /*66a0*/  LDTM.16dp32bit_t0_t15.x32 R4, tmem[UR4+0x40] ;  /* 0x00004004000479ee */ /* 0x000fe20008a80000 */
[----:B------:R-:W2:Y:S01]  /*66b0*/  LDTM.16dp32bit_t16_t31.x32 R4, tmem[UR4+0x60] ;  /* 0x00006004000479ee */ /* 0x000ea20008aa0000 */
[----:B------:R-:W-:Y:S01]  /*66c0*/  NOP ;  /* 0x0000000000007918 */ /* 0x000fe20000000000 */
[--C-:B------:R-:W-:Y:S01]  /*66d0*/  HADD2.F32 R53, -RZ, R55.reuse.H0_H0 ;  /* 0x20000037ff357230 */ /* 0x100fe20000004100 */
[----:B------:R-:W-:Y:S01]  /*66e0*/  R2UR UR5, R113 ;  /* 0x00000000710572ca */ /* 0x000fe200000e0000 */
[----:B------:R-:W-:Y:S01]  /*66f0*/  HADD2.F32 R56, -RZ, R55.H1_H1 ;  /* 0x30000037ff387230 */ /* 0x000fe20000004100 */
[----:B------:R-:W-:Y:S01]  /*6700*/  F2FP.F16.E5M2.UNPACK_B R63, R83 ;  /* 0x00000053ff3f723e */ /* 0x000fe200020004ff */
[--C-:B------:R-:W-:Y:S01]  /*6710*/  HADD2.F32 R57, -RZ, R59.reuse.H0_H0 ;  /* 0x2000003bff397230 */ /* 0x100fe20000004100 */
[----:B----4-:R-:W-:Y:S01]  /*6720*/  F2FP.F16.E5M2.UNPACK_B R67, R84 ;  /* 0x00000054ff43723e */ /* 0x010fe200020004ff */
[----:B------:R-:W-:Y:S01]  /*6730*/  HADD2.F32 R60, -RZ, R59.H1_H1 ;  /* 0x3000003bff3c7230 */ /* 0x000fe20000004100 */
[----:B------:R-:W-:Y:S01]  /*6740*/  F2FP.F16.E5M2.UNPACK_B R71, R85 ;  /* 0x00000055ff47723e */ /* 0x000fe200020004ff */
[--C-:B------:R-:W-:Y:S01]  /*6750*/  HADD2.F32 R61, -RZ, R63.reuse.H0_H0 ;  /* 0x2000003fff3d7230 */ /* 0x100fe20000004100 */
[----:B------:R-:W-:Y:S01]  /*6760*/  F2FP.F16.E5M2.UNPACK_B R75, R86 ;  /* 0x00000056ff4b723e */ /* 0x000fe200020004ff */
[----:B------:R-:W-:Y:S01]  /*6770*/  HADD2.F32 R64, -RZ, R63.H1_H1 ;  /* 0x3000003fff407230 */ /* 0x000fe20000004100 */
[----:B------:R-:W-:Y:S01]  /*6780*/  F2FP.F16.E5M2.UNPACK_B R77, R87 ;  /* 0x00000057ff4d723e */ /* 0x000fe200020004ff */
[--C-:B------:R-:W-:Y:S01]  /*6790*/  HADD2.F32 R65, -RZ, R67.reuse.H0_H0 ;  /* 0x20000043ff417230 */ /* 0x100fe20000004100 */
[----:B------:R-:W-:Y:S01]  /*67a0*/  F2FP.F16.E5M2.UNPACK_B R83, R83.H1 ;  /* 0x00000053ff53723e */ /* 0x000fe200030004ff */
[----:B------:R-:W-:Y:S01]  /*67b0*/  UIADD3 UR5, UPT, UPT, UR5, 0xb0, URZ ;  /* 0x000000b005057890 */ /* 0x000fe2000fffe0ff */
[----:B------:R-:W-:Y:S01]  /*67c0*/  HADD2.F32 R67, -RZ, R67.H1_H1 ;  /* 0x30000043ff437230 */ /* 0x000fe20000004100 */
[----:B------:R-:W-:Y:S01]  /*67d0*/  F2FP.F16.E5M2.UNPACK_B R84, R84.H1 ;  /* 0x00000054ff54723e */ /* 0x000fe200030004ff */
[--C-:B------:R-:W-:Y:S01]  /*67e0*/  HADD2.F32 R69, -RZ, R71.reuse.H0_H0 ;  /* 0x20000047ff457230 */ /* 0x100fe20000004100 */
[----:B------:R-:W-:Y:S01]  /*67f0*/  UPRMT UR5, UR37, 0x654, UR5 ;  /* 0x0000065425057896 */ /* 0x000fe20008000005 */
[----:B------:R-:W-:Y:S01]  /*6800*/  HADD2.F32 R72, -RZ, R71.H1_H1 ;  /* 0x30000047ff487230 */ /* 0x000fe20000004100 */
[----:B------:R-:W-:Y:S01]  /*6810*/  F2FP.F16.E5M2.UNPACK_B R85, R85.H1 ;  /* 0x00000055ff55723e */ /* 0x000fe200030004ff */
[--C-:B------:R-:W-:Y:S02]  /*6820*/  HADD2.F32 R73, -RZ, R75.reuse.H0_H0 ;  /* 0x2000004bff497230 */ /* 0x100fe40000004100 */
[C---:B--2---:R-:W-:Y:S01]  /*6830*/  FMUL R4, R47.reuse, R4 ;  /* 0x000000042f047220 */ /* 0x044fe20000400000 */
[C---:B------:R-:W-:Y:S01]  /*6840*/  FMUL R5, R47.reuse, R5 ;  /* 0x000000052f057220 */ /* 0x040fe20000400000 */
[C---:B------:R-:W-:Y:S01]  /*6850*/  FMUL R8, R47.reuse, R8 ;  /* 0x000000082f087220 */ /* 0x040fe20000400000 */
[----:B------:R-:W-:Y:S01]  /*6860*/  FMUL R9, R47, R9 ;  /* 0x000000092f097220 */ /* 0x000fe20000400000 */
[C---:B------:R-:W-:Y:S01]  /*6870*/  FFMA R4, R49.reuse, R50, R4 ;  /* 0x0000003231047223 */ /* 0x040fe20000000004 */
[----:B------:R-:W-:Y:S01]  /*6880*/  SYNCS.ARRIVE.TRANS64.RED.A1T0 RZ, [UR5], RZ ;  /* 0x000000ffffff79a7 */ /* 0x000fe20008100405 */
        /* <DEDUP_REMOVED lines=18> */
[--C-:B------:R-:W-:Y:S02]  /*69b0*/  HADD2.F32 R55, -RZ, R81.reuse.H0_H0 ;  /* 0x20000051ff377230 */ /* 0x100fe40000004100 */
[----:B------:R-:W-:Y:S01]  /*69c0*/  FMUL R10, R47, R10 ;  /* 0x0000000a2f0a7220 */ /* 0x000fe20000400000 */
[C---:B------:R-:W-:Y:S01]  /*69d0*/  FFMA R6, R49.reuse, R51, R6 ;  /* 0x0000003331067223 */ /* 0x040fe20000000006 */
[----:B------:R-:W-:Y:S02]  /*69e0*/  HADD2.F32 R58, -RZ, R81.H1_H1 ;  /* 0x30000051ff3a7230 */ /* 0x000fe40000004100 */
[C---:B------:R-:W-:Y:S01]  /*69f0*/  FFMA R7, R49.reuse, R54, R7 ;  /* 0x0000003631077223 */ /* 0x040fe20000000007 */
[C---:B------:R-:W-:Y:S01]  /*6a00*/  FFMA R8, R49.reuse, R53, R8 ;  /* 0x0000003531087223 */ /* 0x040fe20000000008 */
[C---:B------:R-:W-:Y:S01]  /*6a10*/  FFMA R9, R49.reuse, R56, R9 ;  /* 0x0000003831097223 */ /* 0x040fe20000000009 */
[----:B------:R-:W-:Y:S01]  /*6a20*/  FFMA R10, R49, R55, R10 ;  /* 0x00000037310a7223 */ /* 0x000fe2000000000a */
[----:B------:R-:W-:Y:S01]  /*6a30*/  HADD2.F32 R51, -RZ, R77.H0_H0 ;  /* 0x2000004dff337230 */ /* 0x000fe20000004100 */
[----:B-1----:R-:W-:Y:S01]  /*6a40*/  F2FP.SATFINITE.E5M2.F32.PACK_AB_MERGE_C R116, R7, R6, RZ ;  /* 0x000000060774723e */ /* 0x002fe200048060ff */
[C---:B------:R-:W-:Y:S01]  /*6a50*/  FMUL R11, R47.reuse, R11 ;  /* 0x0000000b2f0b7220 */ /* 0x040fe20000400000 */
[--C-:B------:R-:W-:Y:S02]  /*6a60*/  HADD2.F32 R59, -RZ, R82.reuse.H0_H0 ;  /* 0x20000052ff3b7230 */ /* 0x100fe40000004100 */
[----:B------:R-:W-:Y:S01]  /*6a70*/  FMUL R14, R47, R14 ;  /* 0x0000000e2f0e7220 */ /* 0x000fe20000400000 */
[----:B------:R-:W-:Y:S01]  /*6a80*/  HADD2.F32 R62, -RZ, R82.H1_H1 ;  /* 0x30000052ff3e7230 */ /* 0x000fe20000004100 */
[----:B------:R-:W-:Y:S01]  /*6a90*/  F2FP.SATFINITE.E5M2.F32.PACK_AB_MERGE_C R116, R5, R4, R116 ;  /* 0x000000040574723e */ /* 0x000fe20004806074 */
[C---:B------:R-:W-:Y:S01]  /*6aa0*/  FFMA R11, R49.reuse, R58, R11 ;  /* 0x0000003a310b7223 */ /* 0x040fe2000000000b */
[C---:B------:R-:W-:Y:S01]  /*6ab0*/  FFMA R12, R49.reuse, R57, R12 ;  /* 0x00000039310c7223 */ /* 0x040fe2000000000c */
[C---:B------:R-:W-:Y:S01]  /*6ac0*/  FFMA R13, R49.reuse, R60, R13 ;  /* 0x0000003c310d7223 */ /* 0x040fe2000000000d */
[----:B------:R-:W-:Y:S01]  /*6ad0*/  F2FP.F16.E5M2.UNPACK_B R86, R86.H1 ;  /* 0x00000056ff56723e */ /* 0x000fe200030004ff */
[----:B------:R-:W-:Y:S01]  /*6ae0*/  FFMA R14, R49, R59, R14 ;  /* 0x0000003b310e7223 */ /* 0x000fe2000000000e */
[----:B------:R-:W-:Y:S01]  /*6af0*/  F2FP.SATFINITE.E5M2.F32.PACK_AB_MERGE_C R117, R11, R10, RZ ;  /* 0x0000000a0b75723e */ /* 0x000fe200048060ff */
[C---:B------:R-:W-:Y:S01]  /*6b00*/  FMUL R15, R47.reuse, R15 ;  /* 0x0000000f2f0f7220 */ /* 0x040fe20000400000 */
[--C-:B------:R-:W-:Y:S02]  /*6b10*/  HADD2.F32 R63, -RZ, R83.reuse.H0_H0 ;  /* 0x20000053ff3f7230 */ /* 0x100fe40000004100 */
[----:B------:R-:W-:Y:S01]  /*6b20*/  FMUL R18, R47, R18 ;  /* 0x000000122f127220 */ /* 0x000fe20000400000 */
[----:B------:R-:W-:Y:S01]  /*6b30*/  HADD2.F32 R66, -RZ, R83.H1_H1 ;  /* 0x30000053ff427230 */ /* 0x000fe20000004100 */
[----:B------:R-:W-:Y:S01]  /*6b40*/  F2FP.SATFINITE.E5M2.F32.PACK_AB_MERGE_C R117, R9, R8, R117 ;  /* 0x000000080975723e */ /* 0x000fe20004806075 */
[C---:B------:R-:W-:Y:S01]  /*6b50*/  FFMA R15, R49.reuse, R62, R15 ;  /* 0x0000003e310f7223 */ /* 0x040fe2000000000f */
[C---:B------:R-:W-:Y:S01]  /*6b60*/  FFMA R16, R49.reuse, R61, R16 ;  /* 0x0000003d31107223 */ /* 0x040fe20000000010 */
[----:B------:R-:W-:Y:S01]  /*6b70*/  FFMA R17, R49, R64, R17 ;  /* 0x0000004031117223 */ /* 0x000fe20000000011 */
[----:B------:R-:W-:Y:S01]  /*6b80*/  FMUL R19, R47, R19 ;  /* 0x000000132f137220 */ /* 0x000fe20000400000 */
        /* <DEDUP_REMOVED lines=15> */
[----:B------:R-:W-:Y:S01]  /*6c80*/  F2FP.F16.E5M2.UNPACK_B R87, R87.H1 ;  /* 0x00000057ff57723e */ /* 0x000fe200030004ff */
        /* <DEDUP_REMOVED lines=32> */
[----:B------:R-:W-:Y:S03]  /*6e90*/  IADD3 R79, PT, PT, R44, 0x1, RZ ;  /* 0x000000012c4f7810 */ /* 0x000fe60007ffe0ff */
        /* <DEDUP_REMOVED lines=9> */
[----:B------:R-:W-:Y:S02]  /*6f30*/  UIADD3 UR8, UP0, UPT, UR52, 0x680, URZ ;  /* 0x0000068034087890 */ /* 0x000fe4000ff1e0ff */
[----:B------:R-:W-:Y:S02]  /*6f40*/  UIADD3 UR5, UPT, UPT, UR41, 0x40, URZ ;  /* 0x0000004029057890 */ /* 0x000fe4000fffe0ff */
[----:B------:R-:W-:Y:S02]  /*6f50*/  UIADD3 UR4, UPT, UPT, UR49, 0x3200, URZ ;  /* 0x0000320031047890 */ /* 0x000fe4000fffe0ff */
[----:B------:R-:W-:Y:S01]  /*6f60*/  UIADD3.X UR9, UPT, UPT, URZ, UR53, URZ, UP0, !UPT ;  /* 0x00000035ff097290 */ /* 0x000fe200087fe4ff */
[----:B------:R-:W-:Y:S01]  /*6f70*/  UMOV UR6, UR42 ;  /* 0x0000002a00067c82 */ /* 0x000fe20008000000 */
[----:B------:R-:W-:Y:S07]  /*6f80*/  UMOV UR7, UR36 ;  /* 0x0000002400077c82 */ /* 0x000fee0008000000 */
[----:B------:R2:W-:Y:S01]  /*6f90*/  UTMASTG.3D [UR4], [UR8] ;  /* 0x00000004080073b5 */ /* 0x0005e20008010000 */
[----:B------:R0:W-:Y:S01]  /*6fa0*/  UTMACMDFLUSH ;  /* 0x00000000000079b7 */ /* 0x0001e20000000000 */
[----:B--2---:R-:W-:Y:S04]  /*6fb0*/  DEPBAR.LE SB0, 0x1 ;  /* 0x000080400000791a */ /* 0x004fe80000000000 */
.L_x_103:
[----:B------:R-:W-:Y:S05]  /*6fc0*/  BSYNC.RECONVERGENT B0 ;  /* 0x0000000000007941 */ /* 0x000fea0003800200 */
.L_x_102:
[----:B------:R-:W-:Y:S01]  /*6fd0*/  BAR.SYNC.DEFER_BLOCKING 0x1, 0x80 ;  /* 0x0042000000007b1d */ /* 0x000fe20000010000 */
[----:B------:R-:W-:Y:S01]  /*6fe0*/  ISETP.NE.AND P2, PT, R111, RZ, PT ;  /* 0x000000ff6f00720c */ /* 0x000fe20003f45270 */
[----:B------:R-:W-:Y:S01]  /*6ff0*/  IMAD.IADD R20, R43, 0x1, R94 ;  /* 0x000000012b147824 */ /* 0x000fe200078e025e */
[----:B------:R-:W-:Y:S01]  /*7000*/  ISETP.NE.AND P0, PT, R112, 0x2, PT ;  /* 0x000000027000780c */ /* 0x000fe20003f05270 */
[----:B------:R-:W-:Y:S01]  /*7010*/  IMAD.IADD R21, R45, 0x1, R96 ;  /* 0x000000012d157824 */ /* 0x000fe200078e0260 */
[----:B------:R-:W-:Y:S02]  /*7020*/  ISETP.NE.AND P1, PT, R79, 0x4, PT ;  /* 0x000000044f00780c */ /* 0x000fe40003f25270 */
[----:B------:R-:W-:Y:S02]  /*7030*/  SEL R3, RZ, 0x1, P0 ;  /* 0x00000001ff037807 */ /* 0x000fe40000000000 */
[----:B------:R-:W-:Y:S02]  /*7040*/  SEL R0, RZ, 0x1, P1 ;  /* 0x00000001ff007807 */ /* 0x000fe40000800000 */
[----:B------:R-:W-:Y:S02]  /*7050*/  LOP3.LUT R106, R106, R3, RZ, 0x3c, !PT ;  /* 0x000000036a6a7212 */ /* 0x000fe400078e3cff */
[----:B------:R-:W-:Y:S02]  /*7060*/  LOP3.LUT R107, R107, R0, RZ, 0x3c, !PT ;  /* 0x000000006b6b7212 */ /* 0x000fe400078e3cff */
[----:B------:R-:W-:Y:S02]  /*7070*/  @P2 R2UR UR36, R103 ;  /* 0x00000000672422ca */ /* 0x000fe400000e0000 */
[----:B------:R-:W-:Y:S02]  /*7080*/  SEL R112, R112, RZ, P0 ;  /* 0x000000ff70707207 */ /* 0x000fe40000000000 */
[----:B------:R-:W-:Y:S01]  /*7090*/  SEL R44, R79, RZ, P1 ;  /* 0x000000ff4f2c7207 */ /* 0x000fe20000800000 */
[----:B------:R-:W-:Y:S10]  /*70a0*/  @P2 BRA `(.L_x_104) ;  /* 0xffffffd400f82947 */ /* 0x000ff4000383ffff */
[----:B------:R-:W-:Y:S05]  /*70b0*/  EXIT ;  /* 0x000000000000794d */ /* 0x000fea0003800000 */
.L_x_19:
[----:B--2---:R2:W1:Y:S02]  /*70c0*/  SYNCS.PHASECHK.TRANS64.TRYWAIT P0, [R3+URZ+0xe0], R2 ;  /* 0x0000e002030075a7 */ /* 0x00446400080011ff */
[----:B-1----:R-:W-:Y:S05]  /*70d0*/  @!P0 NANOSLEEP.SYNCS 0x989680 ;  /* 0x009896800000895d */ /* 0x002fea0003900000 */
[----:B------:R-:W1:Y:S02]  /*70e0*/  @!P0 SYNCS.PHASECHK.TRANS64 P0, [R3+URZ+0xe0], R2 ;  /* 0x0000e002030085a7 */ /* 0x000e6400080010ff */
[----:B-1----:R-:W-:Y:S05]  /*70f0*/  @!P0 BRA `(.L_x_19) ;  /* 0xfffffffc00f08947 */ /* 0x002fea000383ffff */
[----:B------:R-:W-:Y:S05]  /*7100*/  BRA `(.L_x_105) ;  /* 0xffffffa400287947 */ /* 0x000fea000383ffff */
.L_x_22:
[----:B-1----:R-:W-:-:S07]  /*7110*/  MOV R2, UR33 ;  /* 0x0000002100027c02 */ /* 0x002fce0008000f00 */
.L_x_106:
[----:B-1----:R1:W2:Y:S02]  /*7120*/  SYNCS.PHASECHK.TRANS64.TRYWAIT P0, [R2+URZ+0x20], R5 ;  /* 0x00002005020075a7 */ /* 0x0022a400080011ff */
[----:B--2---:R-:W-:Y:S05]  /*7130*/  @!P0 NANOSLEEP.SYNCS 0x989680 ;  /* 0x009896800000895d */ /* 0x004fea0003900000 */
[----:B------:R-:W2:Y:S02]  /*7140*/  @!P0 SYNCS.PHASECHK.TRANS64 P0, [R2+URZ+0x20], R5 ;  /* 0x00002005020085a7 */ /* 0x000ea400080010ff */
[----:B--2---:R-:W-:Y:S05]  /*7150*/  @!P0 BRA `(.L_x_106) ;  /* 0xfffffffc00f08947 */ /* 0x004fea000383ffff */
[----:B------:R-:W-:Y:S05]  /*7160*/  BRA `(.L_x_21) ;  /* 0xffffffa400787947 */ /* 0x000fea000383ffff */
.L_x_28:
[----:B-1----:R-:W-:-:S07]  /*7170*/  MOV R2, UR17 ;  /* 0x0000001100027c02 */ /* 0x002fce0008000f00 */
.L_x_107:
[----:B-1----:R1:W2:Y:S02]  /*7180*/  SYNCS.PHASECHK.TRANS64.TRYWAIT P0, [R2+URZ+0x20], R5 ;  /* 0x00002005020075a7 */ /* 0x0022a400080011ff */
[----:B--2---:R-:W-:Y:S05]  /*7190*/  @!P0 NANOSLEEP.SYNCS 0x989680 ;  /* 0x009896800000895d */ /* 0x004fea0003900000 */
[----:B------:R-:W2:Y:S02]  /*71a0*/  @!P0 SYNCS.PHASECHK.TRANS64 P0, [R2+URZ+0x20], R5 ;  /* 0x00002005020085a7 */ /* 0x000ea400080010ff */
[----:B--2---:R-:W-:Y:S05]  /*71b0*/  @!P0 BRA `(.L_x_107) ;  /* 0xfffffffc00f08947 */ /* 0x004fea000383ffff */
[----:B------:R-:W-:Y:S05]  /*71c0*/  BRA `(.L_x_27) ;  /* 0xffffffa800207947 */ /* 0x000fea000383ffff */
.L_x_32:
[----:B-1----:R1:W2:Y:S02]  /*71d0*/  SYNCS.PHASECHK.TRANS64.TRYWAIT P0, [R2+URZ+0x70], R3 ;  /* 0x00007003020075a7 */ /* 0x0022a400080011ff */
[----:B--2---:R-:W-:Y:S05]  /*71e0*/  @!P0 NANOSLEEP.SYNCS 0x989680 ;  /* 0x009896800000895d */ /* 0x004fea0003900000 */
[----:B------:R-:W2:Y:S02]  /*71f0*/  @!P0 SYNCS.PHASECHK.TRANS64 P0, [R2+URZ+0x70], R3 ;  /* 0x00007003020085a7 */ /* 0x000ea400080010ff */
[----:B--2---:R-:W-:Y:S05]  /*7200*/  @!P0 BRA `(.L_x_32) ;  /* 0xfffffffc00f08947 */ /* 0x004fea000383ffff */
[----:B------:R-:W-:Y:S05]  /*7210*/  BRA `(.L_x_108) ;  /* 0xffffffa800b07947 */ /* 0x000fea000383ffff */
.L_x_36:
[----:B----4-:R-:W-:-:S07]  /*7220*/  MOV R0, UR5 ;  /* 0x0000000500007c02 */ /* 0x010fce0008000f00 */
.L_x_109:
[----:B-1----:R1:W2:Y:S02]  /*7230*/  SYNCS.PHASECHK.TRANS64.TRYWAIT P0, [R0+URZ], R3 ;  /* 0x00000003000075a7 */ /* 0x0022a400080011ff */
[----:B--2---:R-:W-:Y:S05]  /*7240*/  @!P0 NANOSLEEP.SYNCS 0x989680 ;  /* 0x009896800000895d */ /* 0x004fea0003900000 */
[----:B------:R-:W2:Y:S02]  /*7250*/  @!P0 SYNCS.PHASECHK.TRANS64 P0, [R0+URZ], R3 ;  /* 0x00000003000085a7 */ /* 0x000ea400080010ff */
[----:B--2---:R-:W-:Y:S05]  /*7260*/  @!P0 BRA `(.L_x_109) ;  /* 0xfffffffc00f08947 */ /* 0x004fea000383ffff */
[----:B------:R-:W-:Y:S05]  /*7270*/  BRA `(.L_x_110) ;  /* 0xffffffb000207947 */ /* 0x000fea000383ffff */
.L_x_37:
[----:B----4-:R-:W-:-:S07]  /*7280*/  MOV R0, UR5 ;  /* 0x0000000500007c02 */ /* 0x010fce0008000f00 */
.L_x_111:
[----:B-1----:R1:W2:Y:S02]  /*7290*/  SYNCS.PHASECHK.TRANS64.TRYWAIT P0, [R0+URZ], R3 ;  /* 0x00000003000075a7 */ /* 0x0022a400080011ff */
[----:B--2---:R-:W-:Y:S05]  /*72a0*/  @!P0 NANOSLEEP.SYNCS 0x989680 ;  /* 0x009896800000895d */ /* 0x004fea0003900000 */
[----:B------:R-:W2:Y:S02]  /*72b0*/  @!P0 SYNCS.PHASECHK.TRANS64 P0, [R0+URZ], R3 ;  /* 0x00000003000085a7 */ /* 0x000ea400080010ff */
[----:B--2---:R-:W-:Y:S05]  /*72c0*/  @!P0 BRA `(.L_x_111) ;  /* 0xfffffffc00f08947 */ /* 0x004fea000383ffff */
[----:B------:R-:W-:Y:S05]  /*72d0*/  BRA `(.L_x_112) ;  /* 0xffffffb0002c7947 */ /* 0x000fea000383ffff */
.L_x_38:
[----:B----4-:R-:W-:-:S07]  /*72e0*/  MOV R0, UR5 ;  /* 0x0000000500007c02 */ /* 0x010fce0008000f00 */
.L_x_113:
[----:B-1----:R1:W2:Y:S02]  /*72f0*/  SYNCS.PHASECHK.TRANS64.TRYWAIT P0, [R0+URZ], R3 ;  /* 0x00000003000075a7 */ /* 0x0022a400080011ff */
[----:B--2---:R-:W-:Y:S05]  /*7300*/  @!P0 NANOSLEEP.SYNCS 0x989680 ;  /* 0x009896800000895d */ /* 0x004fea0003900000 */
[----:B------:R-:W2:Y:S02]  /*7310*/  @!P0 SYNCS.PHASECHK.TRANS64 P0, [R0+URZ], R3 ;  /* 0x00000003000085a7 */ /* 0x000ea400080010ff */
[----:B--2---:R-:W-:Y:S05]  /*7320*/  @!P0 BRA `(.L_x_113) ;  /* 0xfffffffc00f08947 */ /* 0x004fea000383ffff */
[----:B------:R-:W-:Y:S05]  /*7330*/  BRA `(.L_x_114) ;  /* 0xffffffb000387947 */ /* 0x000fea000383ffff */
.L_x_41:
[----:B-1----:R1:W2:Y:S02]  /*7340*/  SYNCS.PHASECHK.TRANS64.TRYWAIT P0, [R0+URZ+0xd0], R5 ;  /* 0x0000d005000075a7 */ /* 0x0022a400080011ff */
[----:B--2---:R-:W-:Y:S05]  /*7350*/  @!P0 NANOSLEEP.SYNCS 0x989680 ;  /* 0x009896800000895d */ /* 0x004fea0003900000 */
[----:B------:R-:W2:Y:S02]  /*7360*/  @!P0 SYNCS.PHASECHK.TRANS64 P0, [R0+URZ+0xd0], R5 ;  /* 0x0000d005000085a7 */ /* 0x000ea400080010ff */
[----:B--2---:R-:W-:Y:S05]  /*7370*/  @!P0 BRA `(.L_x_41) ;  /* 0xfffffffc00f08947 */ /* 0x004fea000383ffff */
[----:B------:R-:W-:Y:S05]  /*7380*/  BRA `(.L_x_115) ;  /* 0xffffffb000947947 */ /* 0x000fea000383ffff */
.L_x_42:
[----:B------:R-:W-:-:S07]  /*7390*/  MOV R0, UR5 ;  /* 0x0000000500007c02 */ /* 0x000fce0008000f00 */
.L_x_116:
[----:B-1----:R1:W2:Y:S02]  /*73a0*/  SYNCS.PHASECHK.TRANS64.TRYWAIT P0, [R0+URZ+0x80], R5 ;  /* 0x00008005000075a7 */ /* 0x0022a400080011ff */
[----:B--2---:R-:W-:Y:S05]  /*73b0*/  @!P0 NANOSLEEP.SYNCS 0x989680 ;  /* 0x009896800000895d */ /* 0x004fea0003900000 */
[----:B------:R-:W2:Y:S02]  /*73c0*/  @!P0 SYNCS.PHASECHK.TRANS64 P0, [R0+URZ+0x80], R5 ;  /* 0x00008005000085a7 */ /* 0x000ea400080010ff */
[----:B--2---:R-:W-:Y:S05]  /*73d0*/  @!P0 BRA `(.L_x_116) ;  /* 0xfffffffc00f08947 */ /* 0x004fea000383ffff */
[----:B------:R-:W-:Y:S05]  /*73e0*/  BRA `(.L_x_117) ;  /* 0xffffffb000a47947 */ /* 0x000fea000383ffff */
.L_x_43:
[----:B-1----:R1:W2:Y:S02]  /*73f0*/  SYNCS.PHASECHK.TRANS64.TRYWAIT P1, [R0+URZ+0x70], R5 ;  /* 0x00007005000075a7 */ /* 0x0022a400080211ff */
[----:B--2---:R-:W-:Y:S05]  /*7400*/  @!P1 NANOSLEEP.SYNCS 0x989680 ;  /* 0x009896800000995d */ /* 0x004fea0003900000 */
[----:B------:R-:W2:Y:S02]  /*7410*/  @!P1 SYNCS.PHASECHK.TRANS64 P1, [R0+URZ+0x70], R5 ;  /* 0x00007005000095a7 */ /* 0x000ea400080210ff */
[----:B--2---:R-:W-:Y:S05]  /*7420*/  @!P1 BRA `(.L_x_43) ;  /* 0xfffffffc00f09947 */ /* 0x004fea000383ffff */
[----:B------:R-:W-:Y:S05]  /*7430*/  BRA `(.L_x_118) ;  /* 0xffffffb000d47947 */ /* 0x000fea000383ffff */
.L_x_46:
[----:B------:R-:W-:-:S07]  /*7440*/  MOV R0, UR5 ;  /* 0x0000000500007c02 */ /* 0x000fce0008000f00 */
.L_x_119:
[----:B-1----:R1:W2:Y:S02]  /*7450*/  SYNCS.PHASECHK.TRANS64.TRYWAIT P0, [R0+URZ+0x80], R3 ;  /* 0x00008003000075a7 */ /* 0x0022a400080011ff */
[----:B--2---:R-:W-:Y:S05]  /*7460*/  @!P0 NANOSLEEP.SYNCS 0x989680 ;  /* 0x009896800000895d */ /* 0x004fea0003900000 */
[----:B------:R-:W2:Y:S02]  /*7470*/  @!P0 SYNCS.PHASECHK.TRANS64 P0, [R0+URZ+0x80], R3 ;  /* 0x00008003000085a7 */ /* 0x000ea400080010ff */
[----:B--2---:R-:W-:Y:S05]  /*7480*/  @!P0 BRA `(.L_x_119) ;  /* 0xfffffffc00f08947 */ /* 0x004fea000383ffff */
[----:B------:R-:W-:Y:S05]  /*7490*/  BRA `(.L_x_45) ;  /* 0xffffffb400287947 */ /* 0x000fea000383ffff */
.L_x_53:
[----:B-1----:R1:W2:Y:S02]  /*74a0*/  SYNCS.PHASECHK.TRANS64.TRYWAIT P1, [R0+URZ+0x70], R5 ;  /* 0x00007005000075a7 */ /* 0x0022a400080211ff */
[----:B--2---:R-:W-:Y:S05]  /*74b0*/  @!P1 NANOSLEEP.SYNCS 0x989680 ;  /* 0x009896800000995d */ /* 0x004fea0003900000 */
[----:B------:R-:W2:Y:S02]  /*74c0*/  @!P1 SYNCS.PHASECHK.TRANS64 P1, [R0+URZ+0x70], R5 ;  /* 0x00007005000095a7 */ /* 0x000ea400080210ff */
[----:B--2---:R-:W-:Y:S05]  /*74d0*/  @!P1 BRA `(.L_x_53) ;  /* 0xfffffffc00f09947 */ /* 0x004fea000383ffff */
[----:B------:R-:W-:Y:S05]  /*74e0*/  BRA `(.L_x_120) ;  /* 0xffffffb800887947 */ /* 0x000fea000383ffff */
.L_x_54:
[----:B------:R-:W-:-:S07]  /*74f0*/  MOV R3, UR8 ;  /* 0x0000000800037c02 */ /* 0x000fce0008000f00 */
.L_x_121:
[----:B-1----:R1:W2:Y:S02]  /*7500*/  SYNCS.PHASECHK.TRANS64.TRYWAIT P0, [R3+URZ+0xb0], R0 ;  /* 0x0000b000030075a7 */ /* 0x0022a400080011ff */
[----:B--2---:R-:W-:Y:S05]  /*7510*/  @!P0 NANOSLEEP.SYNCS 0x989680 ;  /* 0x009896800000895d */ /* 0x004fea0003900000 */
[----:B------:R-:W2:Y:S02]  /*7520*/  @!P0 SYNCS.PHASECHK.TRANS64 P0, [R3+URZ+0xb0], R0 ;  /* 0x0000b000030085a7 */ /* 0x000ea400080010ff */
[----:B--2---:R-:W-:Y:S05]  /*7530*/  @!P0 BRA `(.L_x_121) ;  /* 0xfffffffc00f08947 */ /* 0x004fea000383ffff */
[----:B------:R-:W-:Y:S05]  /*7540*/  BRA `(.L_x_122) ;  /* 0xffffffb800d87947 */ /* 0x000fea000383ffff */
.L_x_57:
[----:B------:R-:W-:Y:S07]  /*7550*/  MOV R0, UR7 ;  /* 0x0000000700007c02 */ /* 0x000fee0008000f00 */
.L_x_123:
[----:B-1----:R1:W2:Y:S02]  /*7560*/  SYNCS.PHASECHK.TRANS64.TRYWAIT P0, [R0+URZ], R3 ;  /* 0x00000003000075a7 */ /* 0x0022a400080011ff */
[----:B--2---:R-:W-:Y:S05]  /*7570*/  @!P0 NANOSLEEP.SYNCS 0x989680 ;  /* 0x009896800000895d */ /* 0x004fea0003900000 */
[----:B------:R-:W2:Y:S02]  /*7580*/  @!P0 SYNCS.PHASECHK.TRANS64 P0, [R0+URZ], R3 ;  /* 0x00000003000085a7 */ /* 0x000ea400080010ff */
[----:B--2---:R-:W-:Y:S05]  /*7590*/  @!P0 BRA `(.L_x_123) ;  /* 0xfffffffc00f08947 */ /* 0x004fea000383ffff */
[----:B------:R-:W-:Y:S05]  /*75a0*/  BRA `(.L_x_56) ;  /* 0xffffffb800f47947 */ /* 0x000fea000383ffff */
.L_x_60:
[----:B------:R-:W-:-:S07]  /*75b0*/  MOV R0, UR5 ;  /* 0x0000000500007c02 */ /* 0x000fce0008000f00 */
.L_x_124:
[----:B--2---:R2:W3:Y:S02]  /*75c0*/  SYNCS.PHASECHK.TRANS64.TRYWAIT P0, [R0+URZ], R3 ;  /* 0x00000003000075a7 */ /* 0x0044e400080011ff */
[----:B---3--:R-:W-:Y:S05]  /*75d0*/  @!P0 NANOSLEEP.SYNCS 0x989680 ;  /* 0x009896800000895d */ /* 0x008fea0003900000 */
[----:B------:R-:W3:Y:S02]  /*75e0*/  @!P0 SYNCS.PHASECHK.TRANS64 P0, [R0+URZ], R3 ;  /* 0x00000003000085a7 */ /* 0x000ee400080010ff */
[----:B---3--:R-:W-:Y:S05]  /*75f0*/  @!P0 BRA `(.L_x_124) ;  /* 0xfffffffc00f08947 */ /* 0x008fea000383ffff */
[----:B------:R-:W-:Y:S05]  /*7600*/  BRA `(.L_x_125) ;  /* 0xffffffbc00a87947 */ /* 0x000fea000383ffff */
.L_x_61:
[----:B------:R-:W-:-:S07]  /*7610*/  MOV R0, UR5 ;  /* 0x0000000500007c02 */ /* 0x000fce0008000f00 */
.L_x_126:
[----:B-1----:R1:W2:Y:S02]  /*7620*/  SYNCS.PHASECHK.TRANS64.TRYWAIT P0, [R0+URZ], R3 ;  /* 0x00000003000075a7 */ /* 0x0022a400080011ff */
[----:B--2---:R-:W-:Y:S05]  /*7630*/  @!P0 NANOSLEEP.SYNCS 0x989680 ;  /* 0x009896800000895d */ /* 0x004fea0003900000 */
[----:B------:R-:W2:Y:S02]  /*7640*/  @!P0 SYNCS.PHASECHK.TRANS64 P0, [R0+URZ], R3 ;  /* 0x00000003000085a7 */ /* 0x000ea400080010ff */
[----:B--2---:R-:W-:Y:S05]  /*7650*/  @!P0 BRA `(.L_x_126) ;  /* 0xfffffffc00f08947 */ /* 0x004fea000383ffff */
[----:B------:R-:W-:Y:S05]  /*7660*/  BRA `(.L_x_127) ;  /* 0xffffffbc00b47947 */ /* 0x000fea000383ffff */
.L_x_62:
[----:B------:R-:W-:-:S07]  /*7670*/  MOV R0, UR5 ;  /* 0x0000000500007c02 */ /* 0x000fce0008000f00 */
.L_x_128:
[----:B-1----:R1:W2:Y:S02]  /*7680*/  SYNCS.PHASECHK.TRANS64.TRYWAIT P0, [R0+URZ], R3 ;  /* 0x00000003000075a7 */ /* 0x0022a400080011ff */
[----:B--2---:R-:W-:Y:S05]  /*7690*/  @!P0 NANOSLEEP.SYNCS 0x989680 ;  /* 0x009896800000895d */ /* 0x004fea0003900000 */
[----:B------:R-:W2:Y:S02]  /*76a0*/  @!P0 SYNCS.PHASECHK.TRANS64 P0, [R0+URZ], R3 ;  /* 0x00000003000085a7 */ /* 0x000ea400080010ff */
[----:B--2---:R-:W-:Y:S05]  /*76b0*/  @!P0 BRA `(.L_x_128) ;  /* 0xfffffffc00f08947 */ /* 0x004fea000383ffff */
[----:B------:R-:W-:Y:S05]  /*76c0*/  BRA `(.L_x_129) ;  /* 0xffffffbc00c07947 */ /* 0x000fea000383ffff */
.L_x_63:
[----:B------:R-:W-:-:S07]  /*76d0*/  MOV R0, UR7 ;  /* 0x0000000700007c02 */ /* 0x000fce0008000f00 */
.L_x_130:
[----:B-1----:R1:W2:Y:S02]  /*76e0*/  SYNCS.PHASECHK.TRANS64.TRYWAIT P0, [R0+URZ], R3 ;  /* 0x00000003000075a7 */ /* 0x0022a400080011ff */
[----:B--2---:R-:W-:Y:S05]  /*76f0*/  @!P0 NANOSLEEP.SYNCS 0x989680 ;  /* 0x009896800000895d */ /* 0x004fea0003900000 */
[----:B------:R-:W2:Y:S02]  /*7700*/  @!P0 SYNCS.PHASECHK.TRANS64 P0, [R0+URZ], R3 ;  /* 0x00000003000085a7 */ /* 0x000ea400080010ff */
[----:B--2---:R-:W-:Y:S05]  /*7710*/  @!P0 BRA `(.L_x_130) ;  /* 0xfffffffc00f08947 */ /* 0x004fea000383ffff */
[----:B------:R-:W-:Y:S05]  /*7720*/  BRA `(.L_x_131) ;  /* 0xffffffbc00cc7947 */ /* 0x000fea000383ffff */
.L_x_68:
[----:B--2---:R2:W3:Y:S02]  /*7730*/  SYNCS.PHASECHK.TRANS64.TRYWAIT P0, [R0+URZ+0x70], R3 ;  /* 0x00007003000075a7 */ /* 0x0044e400080011ff */
[----:B---3--:R-:W-:Y:S05]  /*7740*/  @!P0 NANOSLEEP.SYNCS 0x989680 ;  /* 0x009896800000895d */ /* 0x008fea0003900000 */
[----:B------:R-:W3:Y:S02]  /*7750*/  @!P0 SYNCS.PHASECHK.TRANS64 P0, [R0+URZ+0x70], R3 ;  /* 0x00007003000085a7 */ /* 0x000ee400080010ff */
[----:B---3--:R-:W-:Y:S05]  /*7760*/  @!P0 BRA `(.L_x_68) ;  /* 0xfffffffc00f08947 */ /* 0x008fea000383ffff */
[----:B------:R-:W-:Y:S05]  /*7770*/  BRA `(.L_x_132) ;  /* 0xffffffc000d07947 */ /* 0x000fea000383ffff */
.L_x_71:
[----:B------:R-:W-:Y:S07]  /*7780*/  MOV R0, UR7 ;  /* 0x0000000700007c02 */ /* 0x000fee0008000f00 */
.L_x_133:
[----:B--2---:R2:W3:Y:S02]  /*7790*/  SYNCS.PHASECHK.TRANS64.TRYWAIT P0, [R0+URZ+0x68], R3 ;  /* 0x00006803000075a7 */ /* 0x0044e400080011ff */
[----:B---3--:R-:W-:Y:S05]  /*77a0*/  @!P0 NANOSLEEP.SYNCS 0x989680 ;  /* 0x009896800000895d */ /* 0x008fea0003900000 */
[----:B------:R-:W3:Y:S02]  /*77b0*/  @!P0 SYNCS.PHASECHK.TRANS64 P0, [R0+URZ+0x68], R3 ;  /* 0x00006803000085a7 */ /* 0x000ee400080010ff */
[----:B---3--:R-:W-:Y:S05]  /*77c0*/  @!P0 BRA `(.L_x_133) ;  /* 0xfffffffc00f08947 */ /* 0x008fea000383ffff */
[----:B------:R-:W-:Y:S05]  /*77d0*/  BRA `(.L_x_70) ;  /* 0xffffffc400b07947 */ /* 0x000fea000383ffff */
.L_x_74:
[----:B--2---:R-:W-:Y:S07]  /*77e0*/  MOV R3, UR7 ;  /* 0x0000000700037c02 */ /* 0x004fee0008000f00 */
.L_x_134:
[----:B-1----:R1:W2:Y:S02]  /*77f0*/  SYNCS.PHASECHK.TRANS64.TRYWAIT P0, [R3+URZ+0x50], R12 ;  /* 0x0000500c030075a7 */ /* 0x0022a400080011ff */
[----:B--2---:R-:W-:Y:S05]  /*7800*/  @!P0 NANOSLEEP.SYNCS 0x989680 ;  /* 0x009896800000895d */ /* 0x004fea0003900000 */
[----:B------:R-:W2:Y:S02]  /*7810*/  @!P0 SYNCS.PHASECHK.TRANS64 P0, [R3+URZ+0x50], R12 ;  /* 0x0000500c030085a7 */ /* 0x000ea400080010ff */
[----:B--2---:R-:W-:Y:S05]  /*7820*/  @!P0 BRA `(.L_x_134) ;  /* 0xfffffffc00f08947 */ /* 0x004fea000383ffff */
[----:B------:R-:W-:Y:S05]  /*7830*/  BRA `(.L_x_135) ;  /* 0xffffffc800287947 */ /* 0x000fea000383ffff */
.L_x_75:
[----:B------:R-:W-:Y:S07]  /*7840*/  MOV R3, UR7 ;  /* 0x0000000700037c02 */ /* 0x000fee0008000f00 */
.L_x_136:
[----:B-1----:R1:W2:Y:S02]  /*7850*/  SYNCS.PHASECHK.TRANS64.TRYWAIT P0, [R3+URZ+0x58], R12 ;  /* 0x0000580c030075a7 */ /* 0x0022a400080011ff */
[----:B--2---:R-:W-:Y:S05]  /*7860*/  @!P0 NANOSLEEP.SYNCS 0x989680 ;  /* 0x009896800000895d */ /* 0x004fea0003900000 */
[----:B------:R-:W2:Y:S02]  /*7870*/  @!P0 SYNCS.PHASECHK.TRANS64 P0, [R3+URZ+0x58], R12 ;  /* 0x0000580c030085a7 */ /* 0x000ea400080010ff */
[----:B--2---:R-:W-:Y:S05]  /*7880*/  @!P0 BRA `(.L_x_136) ;  /* 0xfffffffc00f08947 */ /* 0x004fea000383ffff */
[----:B------:R-:W-:Y:S05]  /*7890*/  BRA `(.L_x_137) ;  /* 0xffffffc800a87947 */ /* 0x000fea000383ffff */
.L_x_77:
[----:B------:R-:W-:-:S07]  /*78a0*/  MOV R0, UR7 ;  /* 0x0000000700007c02 */ /* 0x000fce0008000f00 */
.L_x_138:
[----:B-1----:R1:W3:Y:S02]  /*78b0*/  SYNCS.PHASECHK.TRANS64.TRYWAIT P0, [R0+URZ+0x50], R3 ;  /* 0x00005003000075a7 */ /* 0x0022e400080011ff */
[----:B---3--:R-:W-:Y:S05]  /*78c0*/  @!P0 NANOSLEEP.SYNCS 0x989680 ;  /* 0x009896800000895d */ /* 0x008fea0003900000 */
[----:B------:R-:W3:Y:S02]  /*78d0*/  @!P0 SYNCS.PHASECHK.TRANS64 P0, [R0+URZ+0x50], R3 ;  /* 0x00005003000085a7 */ /* 0x000ee400080010ff */
[----:B---3--:R-:W-:Y:S05]  /*78e0*/  @!P0 BRA `(.L_x_138) ;  /* 0xfffffffc00f08947 */ /* 0x008fea000383ffff */
[----:B------:R-:W-:Y:S05]  /*78f0*/  BRA `(.L_x_139) ;  /* 0xffffffcc00187947 */ /* 0x000fea000383ffff */
.L_x_79:
[----:B--2---:R2:W4:Y:S02]  /*7900*/  SYNCS.PHASECHK.TRANS64.TRYWAIT P0, [R0+URZ+0x70], R3 ;  /* 0x00007003000075a7 */ /* 0x00452400080011ff */
[----:B----4-:R-:W-:Y:S05]  /*7910*/  @!P0 NANOSLEEP.SYNCS 0x989680 ;  /* 0x009896800000895d */ /* 0x010fea0003900000 */
[----:B------:R-:W4:Y:S02]  /*7920*/  @!P0 SYNCS.PHASECHK.TRANS64 P0, [R0+URZ+0x70], R3 ;  /* 0x00007003000085a7 */ /* 0x000f2400080010ff */
[----:B----4-:R-:W-:Y:S05]  /*7930*/  @!P0 BRA `(.L_x_79) ;  /* 0xfffffffc00f08947 */ /* 0x010fea000383ffff */
[----:B------:R-:W-:Y:S05]  /*7940*/  BRA `(.L_x_140) ;  /* 0xffffffcc00e47947 */ /* 0x000fea000383ffff */
.L_x_90:
[----:B-1----:R1:W3:Y:S02]  /*7950*/  SYNCS.PHASECHK.TRANS64.TRYWAIT P1, [R0+URZ+0x40], R3 ;  /* 0x00004003000075a7 */ /* 0x0022e400080211ff */
[----:B---3--:R-:W-:Y:S05]  /*7960*/  @!P1 NANOSLEEP.SYNCS 0x989680 ;  /* 0x009896800000995d */ /* 0x008fea0003900000 */
[----:B------:R-:W3:Y:S02]  /*7970*/  @!P1 SYNCS.PHASECHK.TRANS64 P1, [R0+URZ+0x40], R3 ;  /* 0x00004003000095a7 */ /* 0x000ee400080210ff */
[----:B---3--:R-:W-:Y:S05]  /*7980*/  @!P1 BRA `(.L_x_90) ;  /* 0xfffffffc00f09947 */ /* 0x008fea000383ffff */
[----:B------:R-:W-:Y:S05]  /*7990*/  BRA `(.L_x_89) ;  /* 0xffffffd800fc7947 */ /* 0x000fea000383ffff */
.L_x_92:
[----:B-1----:R1:W4:Y:S02]  /*79a0*/  SYNCS.PHASECHK.TRANS64.TRYWAIT P0, [R113+URZ+0x90], R2 ;  /* 0x00009002710075a7 */ /* 0x00232400080011ff */
[----:B----4-:R-:W-:Y:S05]  /*79b0*/  @!P0 NANOSLEEP.SYNCS 0x989680 ;  /* 0x009896800000895d */ /* 0x010fea0003900000 */
[----:B------:R-:W4:Y:S02]  /*79c0*/  @!P0 SYNCS.PHASECHK.TRANS64 P0, [R113+URZ+0x90], R2 ;  /* 0x00009002710085a7 */ /* 0x000f2400080010ff */
[----:B----4-:R-:W-:Y:S05]  /*79d0*/  @!P0 BRA `(.L_x_92) ;  /* 0xfffffffc00f08947 */ /* 0x010fea000383ffff */
[----:B------:R-:W-:Y:S05]  /*79e0*/  BRA `(.L_x_91) ;  /* 0xffffffdc00507947 */ /* 0x000fea000383ffff */
.L_x_100:
[----:B--2---:R2:W3:Y:S02]  /*79f0*/  SYNCS.PHASECHK.TRANS64.TRYWAIT P0, [R32+URZ+0x40], R3 ;  /* 0x00004003200075a7 */ /* 0x0044e400080011ff */
[----:B---3--:R-:W-:Y:S05]  /*7a00*/  @!P0 NANOSLEEP.SYNCS 0x989680 ;  /* 0x009896800000895d */ /* 0x008fea0003900000 */
[----:B------:R-:W3:Y:S02]  /*7a10*/  @!P0 SYNCS.PHASECHK.TRANS64 P0, [R32+URZ+0x40], R3 ;  /* 0x00004003200085a7 */ /* 0x000ee400080010ff */
[----:B---3--:R-:W-:Y:S05]  /*7a20*/  @!P0 BRA `(.L_x_100) ;  /* 0xfffffffc00f08947 */ /* 0x008fea000383ffff */
[----:B------:R-:W-:Y:S05]  /*7a30*/  BRA `(.L_x_99) ;  /* 0xffffffe800407947 */ /* 0x000fea000383ffff */
        .weak           $__internal_0_$__cuda_sm10x_tcgen05_guardrail_trap_col_being_dealloced_not_returned_by_alloc
        .type           $__internal_0_$__cuda_sm10x_tcgen05_guardrail_trap_col_being_dealloced_not_returned_by_alloc,@function
        .size           $__internal_0_$__cuda_sm10x_tcgen05_guardrail_trap_col_being_dealloced_not_returned_by_alloc,($__internal_1_$__cuda_sm10x_tcgen05_guardrail_trap_phase_invalid_during_alloc - $__internal_0_$__cuda_sm10x_tcgen05_guardrail_trap_col_being_dealloced_not_returned_by_alloc)
$__internal_0_$__cuda_sm10x_tcgen05_guardrail_trap_col_being_dealloced_not_returned_by_alloc:
[----:B------:R-:W-:Y:S05]  /*7a40*/  BPT.TRAP 0x1 ;  /* 0x000000040000795c */ /* 0x000fea0000300000 */
[----:B------:R-:W-:-:S04]  /*7a50*/  HFMA2 R3, -RZ, RZ, 0, 0 ;  /* 0x00000000ff037431 */ /* 0x000fc800000001ff */
[----:B------:R-:W-:Y:S05]  /*7a60*/  RET.REL.NODEC R2 `(_ZN7cutlass13device_kernelINS_4gemm6kernel13GemmUniversalIN4cute5tupleIJiiiiEEENS1_10collective13CollectiveMmaINS1_35MainloopSm100TmaUmmaWarpSpecializedILi4ELi2ELi4ENS5_IJNS4_1CILi1EEESB_SB_EEEEENS5_IJNSA_ILi64EEENSA_ILi128EEESE_EEENS_12float_e5m2_tENS5_IJlSB_lEEESH_SI_NS4_8TiledMMAINS4_8MMA_AtomIJNS4_10MMA_TraitsINS4_19SM100_MMA_F8F6F4_SSEJSH_SH_fSE_SF_NS4_17integral_constantINS4_4UMMA5MajorELSP_0EEESQ_NSN_INSO_7ScaleInELSR_0EEESS_EEEEEENS4_6LayoutISC_NS5_IJNSA_ILi0EEESW_SW_EEEEENS5_IJNS4_10UnderscoreESZ_SZ_EEEEENS4_13SM90_TMA_LOADENS4_14ComposedLayoutINS4_7SwizzleILi2ELi4ELi3EEENS4_18smem_ptr_flag_bitsILi8EEENSV_INS5_IJNSA_ILi8EEESE_EEENS5_IJSE_SB_EEEEEEEvNS4_8identityES12_S1C_vS1D_EENS_8epilogue10collective18CollectiveEpilogueINS1F_23Sm100TmaWarpSpecializedILi2ELi2ELi32ELb0ELb0EEEJSG_NS5_IJNSV_ISE_SB_EES1K_EEESH_SI_SH_SI_NS1F_6fusion15FusionCallbacksIS1J_NS1M_17LinearCombinationISH_fSH_fLNS_15FloatRoundStyleE2EEESG_S1L_JEEENS4_5SM1004TMEM4LOAD26SM100_TMEM_LOAD_16dp32b32xES12_S1C_NS4_39AutoVectorizingCopyWithAssumedAlignmentILi128EEENS4_14SM90_TMA_STOREES1C_S1X_S1X_EEEvvEEEEvNT_6ParamsE) ;  /* 0xffffff8402647950 */ /* 0x000fea0003c3ffff */
        .weak           $__internal_1_$__cuda_sm10x_tcgen05_guardrail_trap_phase_invalid_during_alloc
        .type           $__internal_1_$__cuda_sm10x_tcgen05_guardrail_trap_phase_invalid_during_alloc,@function
        .size           $__internal_1_$__cuda_sm10x_tcgen05_guardrail_trap_phase_invalid_during_alloc,($__internal_2_$__cuda_sm10x_tcgen05_guardrail_trap_unallocated_columns_being_dealloced - $__internal_1_$__cuda_sm10x_tcgen05_guardrail_trap_phase_invalid_during_alloc)
$__internal_1_$__cuda_sm10x_tcgen05_guardrail_trap_phase_invalid_during_alloc:
[----:B------:R-:W-:Y:S05]  /*7a70*/  BPT.TRAP 0x1 ;  /* 0x000000040000795c */ /* 0x000fea0000300000 */
[----:B------:R-:W-:-:S04]  /*7a80*/  MOV R3, 0x0 ;  /* 0x0000000000037802 */ /* 0x000fc80000000f00 */
[----:B------:R-:W-:Y:S05]  /*7a90*/  RET.REL.NODEC R2 `(_ZN7cutlass13device_kernelINS_4gemm6kernel13GemmUniversalIN4cute5tupleIJiiiiEEENS1_10collective13CollectiveMmaINS1_35MainloopSm100TmaUmmaWarpSpecializedILi4ELi2ELi4ENS5_IJNS4_1CILi1EEESB_SB_EEEEENS5_IJNSA_ILi64EEENSA_ILi128EEESE_EEENS_12float_e5m2_tENS5_IJlSB_lEEESH_SI_NS4_8TiledMMAINS4_8MMA_AtomIJNS4_10MMA_TraitsINS4_19SM100_MMA_F8F6F4_SSEJSH_SH_fSE_SF_NS4_17integral_constantINS4_4UMMA5MajorELSP_0EEESQ_NSN_INSO_7ScaleInELSR_0EEESS_EEEEEENS4_6LayoutISC_NS5_IJNSA_ILi0EEESW_SW_EEEEENS5_IJNS4_10UnderscoreESZ_SZ_EEEEENS4_13SM90_TMA_LOADENS4_14ComposedLayoutINS4_7SwizzleILi2ELi4ELi3EEENS4_18smem_ptr_flag_bitsILi8EEENSV_INS5_IJNSA_ILi8EEESE_EEENS5_IJSE_SB_EEEEEEEvNS4_8identityES12_S1C_vS1D_EENS_8epilogue10collective18CollectiveEpilogueINS1F_23Sm100TmaWarpSpecializedILi2ELi2ELi32ELb0ELb0EEEJSG_NS5_IJNSV_ISE_SB_EES1K_EEESH_SI_SH_SI_NS1F_6fusion15FusionCallbacksIS1J_NS1M_17LinearCombinationISH_fSH_fLNS_15FloatRoundStyleE2EEESG_S1L_JEEENS4_5SM1004TMEM4LOAD26SM100_TMEM_LOAD_16dp32b32xES12_S1C_NS4_39AutoVectorizingCopyWithAssumedAlignmentILi128EEENS4_14SM90_TMA_STOREES1C_S1X_S1X_EEEvvEEEEvNT_6ParamsE) ;  /* 0xffffff8402587950 */ /* 0x000fea0003c3ffff */
        .weak           $__internal_2_$__cuda_sm10x_tcgen05_guardrail_trap_unallocated_columns_being_dealloced
        .type           $__internal_2_$__cuda_sm10x_tcgen05_guardrail_trap_unallocated_columns_being_dealloced,@function
        .size           $__internal_2_$__cuda_sm10x_tcgen05_guardrail_trap_unallocated_columns_being_dealloced,(.L_x_142 - $__internal_2_$__cuda_sm10x_tcgen05_guardrail_trap_unallocated_columns_being_dealloced)
$__internal_2_$__cuda_sm10x_tcgen05_guardrail_trap_unallocated_columns_being_dealloced:
[----:B------:R-:W-:Y:S05]  /*7aa0*/  BPT.TRAP 0x1 ;  /* 0x000000040000795c */ /* 0x000fea0000300000 */
[----:B------:R-:W-:-:S04]  /*7ab0*/  HFMA2 R3, -RZ, RZ, 0, 0 ;  /* 0x00000000ff037431 */ /* 0x000fc800000001ff */
[----:B------:R-:W-:Y:S05]  /*7ac0*/  RET.REL.NODEC R2 `(_ZN7cutlass13device_kernelINS_4gemm6kernel13GemmUniversalIN4cute5tupleIJiiiiEEENS1_10collective13CollectiveMmaINS1_35MainloopSm100TmaUmmaWarpSpecializedILi4ELi2ELi4ENS5_IJNS4_1CILi1EEESB_SB_EEEEENS5_IJNSA_ILi64EEENSA_ILi128EEESE_EEENS_12float_e5m2_tENS5_IJlSB_lEEESH_SI_NS4_8TiledMMAINS4_8MMA_AtomIJNS4_10MMA_TraitsINS4_19SM100_MMA_F8F6F4_SSEJSH_SH_fSE_SF_NS4_17integral_constantINS4_4UMMA5MajorELSP_0EEESQ_NSN_INSO_7ScaleInELSR_0EEESS_EEEEEENS4_6LayoutISC_NS5_IJNSA_ILi0EEESW_SW_EEEEENS5_IJNS4_10UnderscoreESZ_SZ_EEEEENS4_13SM90_TMA_LOADENS4_14ComposedLayoutINS4_7SwizzleILi2ELi4ELi3EEENS4_18smem_ptr_flag_bitsILi8EEENSV_INS5_IJNSA_ILi8EEESE_EEENS5_IJSE_SB_EEEEEEEvNS4_8identityES12_S1C_vS1D_EENS_8epilogue10collective18CollectiveEpilogueINS1F_23Sm100TmaWarpSpecializedILi2ELi2ELi32ELb0ELb0EEEJSG_NS5_IJNSV_ISE_SB_EES1K_EEESH_SI_SH_SI_NS1F_6fusion15FusionCallbacksIS1J_NS1M_17LinearCombinationISH_fSH_fLNS_15FloatRoundStyleE2EEESG_S1L_JEEENS4_5SM1004TMEM4LOAD26SM100_TMEM_LOAD_16dp32b32xES12_S1C_NS4_39AutoVectorizingCopyWithAssumedAlignmentILi128EEENS4_14SM90_TMA_STOREES1C_S1X_S1X_EEEvvEEEEvNT_6ParamsE) ;  /* 0xffffff84024c7950 */ /* 0x000fea0003c3ffff */
.L_x_141:
[----:B------:R-:W-:-:S00]  /*7ad0*/  BRA `(.L_x_141) ;  /* 0xfffffffc00fc7947 */ /* 0x000fc0000383ffff */
[----:B------:R-:W-:-:S00]  /*7ae0*/  NOP ;  /* 0x0000000000007918 */ /* 0x000fc00000000000 */
        /* <DEDUP_REMOVED lines=9> */
.L_x_142:


//--------------------- .nv.global.init           --------------------------
	.section	.nv.global.init,"aw",@progbits
.nv.global.init:
	.type		$str$27,@object
	.size		$str$27,($str$28 - $str$27)
$str$27:
        /*0000*/ 	.byte	0x28, 0x61, 0x64, 0x64, 0x72, 0x65, 0x73, 0x73, 0x20, 0x26, 0x20, 0x6d, 0x61, 0x73, 0x6b, 0x29
        /*0010*/ 	.byte	0x20, 0x3d, 0x3d, 0x20, 0x30, 0x00
	.type		$str$28,@object
	.size		$str$28,($str$26 - $str$28)
$str$28:
        /*0016*/ 	.byte	0x2f, 0x74, 0x6d, 0x70, 0x2f, 0x63, 0x75, 0x74, 0x6c, 0x61, 0x73, 0x73, 0x5f, 0x73, 0x77, 0x65
        /*0026*/ 	.byte	0x65, 0x70, 0x5f, 0x73, 0x72, 0x63, 0x2f, 0x69, 0x6e, 0x63, 0x6c, 0x75, 0x64, 0x65, 0x2f, 0x63
        /*0036*/ 	.byte	0x75, 0x74, 0x65, 0x2f, 0x70, 0x6f, 0x69, 0x6e, 0x74, 0x65, 0x72, 0x5f, 0x66, 0x6c, 0x61, 0x67
        /*0046*/ 	.byte	0x67, 0x65, 0x64, 0x2e, 0x68, 0x70, 0x70, 0x00
	.type		$str$26,@object
	.size		$str$26,($str$25 - $str$26)
$str$26:
        /*004e*/ 	.byte	0x2f, 0x74, 0x6d, 0x70, 0x2f, 0x63, 0x75, 0x74, 0x6c, 0x61, 0x73, 0x73, 0x5f, 0x73, 0x77, 0x65
        /*005e*/ 	.byte	0x65, 0x70, 0x5f, 0x73, 0x72, 0x63, 0x2f, 0x69, 0x6e, 0x63, 0x6c, 0x75, 0x64, 0x65, 0x2f, 0x63
        /*006e*/ 	.byte	0x75, 0x74, 0x65, 0x2f, 0x61, 0x74, 0x6f, 0x6d, 0x2f, 0x63, 0x6f, 0x70, 0x79, 0x5f, 0x74, 0x72
        /*007e*/ 	.byte	0x61, 0x69, 0x74, 0x73, 0x5f, 0x73, 0x6d, 0x31, 0x30, 0x30, 0x2e, 0x68, 0x70, 0x70, 0x00
	.type		$str$25,@object
	.size		$str$25,(__unnamed_1 - $str$25)
$str$25:
        /*008d*/ 	.byte	0x28, 0x28, 0x75, 0x69, 0x6e, 0x74, 0x33, 0x32, 0x5f, 0x74, 0x28, 0x74, 0x68, 0x72, 0x65, 0x61
        /*009d*/ 	.byte	0x64, 0x49, 0x64, 0x78, 0x2e, 0x78, 0x29, 0x20, 0x2f, 0x20, 0x33, 0x32, 0x29, 0x20, 0x25, 0x20
        /*00ad*/ 	.byte	0x34, 0x29, 0x20, 0x3d, 0x3d, 0x20, 0x28, 0x28, 0x28, 0x74, 0x6d, 0x65, 0x6d, 0x5f, 0x61, 0x64
        /*00bd*/ 	.byte	0x64, 0x72, 0x20, 0x3e, 0x3e, 0x20, 0x31, 0x36, 0x29, 0x20, 0x2f, 0x20, 0x33, 0x32, 0x29, 0x20
        /*00cd*/ 	.byte	0x25, 0x20, 0x34, 0x29, 0x00
	.type		__unnamed_1,@object
	.size		__unnamed_1,(__unnamed_2 - __unnamed_1)
__unnamed_1:
        /*00d2*/ 	.byte	0x61, 0x75, 0x74, 0x6f, 0x20, 0x63, 0x75, 0x74, 0x65, 0x3a, 0x3a, 0x61, 0x73, 0x5f, 0x70, 0x6f
        /* <DEDUP_REMOVED lines=24> */
        /*0262*/ 	.byte	0x3c, 0x34, 0x30, 0x39, 0x36, 0x3e, 0x3e, 0x3e, 0x3e, 0x5d, 0x00
	.type		__unnamed_2,@object
	.size		__unnamed_2,(.L_2 - __unnamed_2)
__unnamed_2:
        /* <DEDUP_REMOVED lines=40> */
        /*04ed*/ 	.byte	0x74, 0x65, 0x3a, 0x3a, 0x43, 0x3c, 0x30, 0x3e, 0x3e, 0x3e, 0x3e, 0x5d, 0x00
.L_2:


//--------------------- .nv.shared._ZN7cutlass13device_kernelINS_4gemm6kernel13GemmUniversalIN4cute5tupleIJiiiiEEENS1_10collective13CollectiveMmaINS1_35MainloopSm100TmaUmmaWarpSpecializedILi4ELi2ELi4ENS5_IJNS4_1CILi1EEESB_SB_EEEEENS5_IJNSA_ILi64EEENSA_ILi128EEESE_EEENS_12float_e5m2_tENS5_IJlSB_lEEESH_SI_NS4_8TiledMMAINS4_8MMA_AtomIJNS4_10MMA_TraitsINS4_19SM100_MMA_F8F6F4_SSEJSH_SH_fSE_SF_NS4_17integral_constantINS4_4UMMA5MajorELSP_0EEESQ_NSN_INSO_7ScaleInELSR_0EEESS_EEEEEENS4_6LayoutISC_NS5_IJNSA_ILi0EEESW_SW_EEEEENS5_IJNS4_10UnderscoreESZ_SZ_EEEEENS4_13SM90_TMA_LOADENS4_14ComposedLayoutINS4_7SwizzleILi2ELi4ELi3EEENS4_18smem_ptr_flag_bitsILi8EEENSV_INS5_IJNSA_ILi8EEESE_EEENS5_IJSE_SB_EEEEEEEvNS4_8identityES12_S1C_vS1D_EENS_8epilogue10collective18CollectiveEpilogueINS1F_23Sm100TmaWarpSpecializedILi2ELi2ELi32ELb0ELb0EEEJSG_NS5_IJNSV_ISE_SB_EES1K_EEESH_SI_SH_SI_NS1F_6fusion15FusionCallbacksIS1J_NS1M_17LinearCombinationISH_fSH_fLNS_15FloatRoundStyleE2EEESG_S1L_JEEENS4_5SM1004TMEM4LOAD26SM100_TMEM_LOAD_16dp32b32xES12_S1C_NS4_39AutoVectorizingCopyWithAssumedAlignmentILi128EEENS4_14SM90_TMA_STOREES1C_S1X_S1X_EEEvvEEEEvNT_6ParamsE --------------------------
	.section	.nv.shared._ZN7cutlass13device_kernelINS_4gemm6kernel13GemmUniversalIN4cute5tupleIJiiiiEEENS1_10collective13CollectiveMmaINS1_35MainloopSm100TmaUmmaWarpSpecializedILi4ELi2ELi4ENS5_IJNS4_1CILi1EEESB_SB_EEEEENS5_IJNSA_ILi64EEENSA_ILi128EEESE_EEENS_12float_e5m2_tENS5_IJlSB_lEEESH_SI_NS4_8TiledMMAINS4_8MMA_AtomIJNS4_10MMA_TraitsINS4_19SM100_MMA_F8F6F4_SSEJSH_SH_fSE_SF_NS4_17integral_constantINS4_4UMMA5MajorELSP_0EEESQ_NSN_INSO_7ScaleInELSR_0EEESS_EEEEEENS4_6LayoutISC_NS5_IJNSA_ILi0EEESW_SW_EEEEENS5_IJNS4_10UnderscoreESZ_SZ_EEEEENS4_13SM90_TMA_LOADENS4_14ComposedLayoutINS4_7SwizzleILi2ELi4ELi3EEENS4_18smem_ptr_flag_bitsILi8EEENSV_INS5_IJNSA_ILi8EEESE_EEENS5_IJSE_SB_EEEEEEEvNS4_8identityES12_S1C_vS1D_EENS_8epilogue10collective18CollectiveEpilogueINS1F_23Sm100TmaWarpSpecializedILi2ELi2ELi32ELb0ELb0EEEJSG_NS5_IJNSV_ISE_SB_EES1K_EEESH_SI_SH_SI_NS1F_6fusion15FusionCallbacksIS1J_NS1M_17LinearCombinationISH_fSH_fLNS_15FloatRoundStyleE2EEESG_S1L_JEEENS4_5SM1004TMEM4LOAD26SM100_TMEM_LOAD_16dp32b32xES12_S1C_NS4_39AutoVectorizingCopyWithAssumedAlignmentILi128EEENS4_14SM90_TMA_STOREES1C_S1X_S1X_EEEvvEEEEvNT_6ParamsE,"aw",@nobits
	.sectionflags	@""
	.align	16
	.zero		1024


//--------------------- .nv.shared.reserved.0     --------------------------
	.section	.nv.shared.reserved.0,"aw",@nobits
	.weak		__nv_reservedSMEM_offset_0_alias
	.size		__nv_reservedSMEM_offset_0_alias, 0, 64
	.other		__nv_reservedSMEM_offset_0_alias,@"STO_CUDA_RESERVED_SHARED STV_DEFAULT"
__nv_reservedSMEM_offset_0_alias:
	.zero		0
.nv.shared.reserved.0:
	.zero		64
	.weak		__nv_reservedSMEM_tcgen05_partition
	.type		__nv_reservedSMEM_tcgen05_partition,@object
	.size		__nv_reservedSMEM_tcgen05_partition,(.L_0 - __nv_reservedSMEM_tcgen05_partition)
__nv_reservedSMEM_tcgen05_partition:
	.zero		32
.L_0:


//--------------------- .nv.global                --------------------------
	.section	.nv.global,"aw",@nobits
.nv.global:
	.type		_ZN39_INTERNAL_e2ba2156_4_k_cu_9364c297_93084cute1_E,@object
	.size		_ZN39_INTERNAL_e2ba2156_4_k_cu_9364c297_93084cute1_E,(_ZN39_INTERNAL_e2ba2156_4_k_cu_9364c297_93084cuda3std3__45__cpo6cbeginE - _ZN39_INTERNAL_e2ba2156_4_k_cu_9364c297_93084cute1_E)
_ZN39_INTERNAL_e2ba2156_4_k_cu_9364c297_93084cute1_E:
	.zero		1
	.type		_ZN39_INTERNAL_e2ba2156_4_k_cu_9364c297_93084cuda3std3__45__cpo6cbeginE,@object
	.size		_ZN39_INTERNAL_e2ba2156_4_k_cu_9364c297_93084cuda3std3__45__cpo6cbeginE,(_ZN39_INTERNAL_e2ba2156_4_k_cu_9364c297_93084cuda3std3__48in_placeE - _ZN39_INTERNAL_e2ba2156_4_k_cu_9364c297_93084cuda3std3__45__cpo6cbeginE)
_ZN39_INTERNAL_e2ba2156_4_k_cu_9364c297_93084cuda3std3__45__cpo6cbeginE:
	.zero		1
	.type		_ZN39_INTERNAL_e2ba2156_4_k_cu_9364c297_93084cuda3std3__48in_placeE,@object
	.size		_ZN39_INTERNAL_e2ba2156_4_k_cu_9364c297_93084cuda3std3__48in_placeE,(_ZN39_INTERNAL_e2ba2156_4_k_cu_9364c297_93084cuda3std6ranges3__45__cpo9iter_moveE - _ZN39_INTERNAL_e2ba2156_4_k_cu_9364c297_93084cuda3std3__48in_placeE)
_ZN39_INTERNAL_e2ba2156_4_k_cu_9364c297_93084cuda3std3__48in_placeE:
	.zero		1
	.type		_ZN39_INTERNAL_e2ba2156_4_k_cu_9364c297_93084cuda3std6ranges3__45__cpo9iter_moveE,@object
	.size		_ZN39_INTERNAL_e2ba2156_4_k_cu_9364c297_93084cuda3std6ranges3__45__cpo9iter_moveE,(_ZN39_INTERNAL_e2ba2156_4_k_cu_9364c297_93084cuda3std3__45__cpo5beginE - _ZN39_INTERNAL_e2ba2156_4_k_cu_9364c297_93084cuda3std6ranges3__45__cpo9iter_moveE)
_ZN39_INTERNAL_e2ba2156_4_k_cu_9364c297_93084cuda3std6ranges3__45__cpo9iter_moveE:
	.zero		1
	.type		_ZN39_INTERNAL_e2ba2156_4_k_cu_9364c297_93084cuda3std3__45__cpo5beginE,@object
	.size		_ZN39_INTERNAL_e2ba2156_4_k_cu_9364c297_93084cuda3std3__45__cpo5beginE,(_ZN39_INTERNAL_e2ba2156_4_k_cu_9364c297_93084cuda3std3__441_GLOBAL__N__e2ba2156_4_k_cu_9364c297_93086ignoreE - _ZN39_INTERNAL_e2ba2156_4_k_cu_9364c297_93084cuda3std3__45__cpo5beginE)
_ZN39_INTERNAL_e2ba2156_4_k_cu_9364c297_93084cuda3std3__45__cpo5beginE:
	.zero		1
	.type		_ZN39_INTERNAL_e2ba2156_4_k_cu_9364c297_93084cuda3std3__441_GLOBAL__N__e2ba2156_4_k_cu_9364c297_93086ignoreE,@object
	.size		_ZN39_INTERNAL_e2ba2156_4_k_cu_9364c297_93084cuda3std3__441_GLOBAL__N__e2ba2156_4_k_cu_9364c297_93086ignoreE,(_ZN39_INTERNAL_e2ba2156_4_k_cu_9364c297_93084cute7productE - _ZN39_INTERNAL_e2ba2156_4_k_cu_9364c297_93084cuda3std3__441_GLOBAL__N__e2ba2156_4_k_cu_9364c297_93086ignoreE)
_ZN39_INTERNAL_e2ba2156_4_k_cu_9364c297_93084cuda3std3__441_GLOBAL__N__e2ba2156_4_k_cu_9364c297_93086ignoreE:
	.zero		1
	.type		_ZN39_INTERNAL_e2ba2156_4_k_cu_9364c297_93084cute7productE,@object
	.size		_ZN39_INTERNAL_e2ba2156_4_k_cu_9364c297_93084cute7productE,(_ZN39_INTERNAL_e2ba2156_4_k_cu_9364c297_93084cuda3std3__45__cpo3endE - _ZN39_INTERNAL_e2ba2156_4_k_cu_9364c297_93084cute7productE)
_ZN39_INTERNAL_e2ba2156_4_k_cu_9364c297_93084cute7productE:
	.zero		1
	.type		_ZN39_INTERNAL_e2ba2156_4_k_cu_9364c297_93084cuda3std3__45__cpo3endE,@object
	.size		_ZN39_INTERNAL_e2ba2156_4_k_cu_9364c297_93084cuda3std3__45__cpo3endE,(_ZN39_INTERNAL_e2ba2156_4_k_cu_9364c297_93084cuda3std3__419piecewise_constructE - _ZN39_INTERNAL_e2ba2156_4_k_cu_9364c297_93084cuda3std3__45__cpo3endE)
_ZN39_INTERNAL_e2ba2156_4_k_cu_9364c297_93084cuda3std3__45__cpo3endE:
	.zero		1
	.type		_ZN39_INTERNAL_e2ba2156_4_k_cu_9364c297_93084cuda3std3__419piecewise_constructE,@object
	.size		_ZN39_INTERNAL_e2ba2156_4_k_cu_9364c297_93084cuda3std3__419piecewise_constructE,(_ZN39_INTERNAL_e2ba2156_4_k_cu_9364c297_93084cuda3std3__45__cpo4cendE - _ZN39_INTERNAL_e2ba2156_4_k_cu_9364c297_93084cuda3std3__419piecewise_constructE)
_ZN39_INTERNAL_e2ba2156_4_k_cu_9364c297_93084cuda3std3__419piecewise_constructE:
	.zero		1
	.type		_ZN39_INTERNAL_e2ba2156_4_k_cu_9364c297_93084cuda3std3__45__cpo4cendE,@object
	.size		_ZN39_INTERNAL_e2ba2156_4_k_cu_9364c297_93084cuda3std3__45__cpo4cendE,(_ZN39_INTERNAL_e2ba2156_4_k_cu_9364c297_93084cuda3std6ranges3__45__cpo4swapE - _ZN39_INTERNAL_e2ba2156_4_k_cu_9364c297_93084cuda3std3__45__cpo4cendE)
_ZN39_INTERNAL_e2ba2156_4_k_cu_9364c297_93084cuda3std3__45__cpo4cendE:
	.zero		1
	.type		_ZN39_INTERNAL_e2ba2156_4_k_cu_9364c297_93084cuda3std6ranges3__45__cpo4swapE,@object
	.size		_ZN39_INTERNAL_e2ba2156_4_k_cu_9364c297_93084cuda3std6ranges3__45__cpo4swapE,(.L_10 - _ZN39_INTERNAL_e2ba2156_4_k_cu_9364c297_93084cuda3std6ranges3__45__cpo4swapE)
_ZN39_INTERNAL_e2ba2156_4_k_cu_9364c297_93084cuda3std6ranges3__45__cpo4swapE:
	.zero		1
.L_10:


//--------------------- .nv.constant0._ZN7cutlass13device_kernelINS_4gemm6kernel13GemmUniversalIN4cute5tupleIJiiiiEEENS1_10collective13CollectiveMmaINS1_35MainloopSm100TmaUmmaWarpSpecializedILi4ELi2ELi4ENS5_IJNS4_1CILi1EEESB_SB_EEEEENS5_IJNSA_ILi64EEENSA_ILi128EEESE_EEENS_12float_e5m2_tENS5_IJlSB_lEEESH_SI_NS4_8TiledMMAINS4_8MMA_AtomIJNS4_10MMA_TraitsINS4_19SM100_MMA_F8F6F4_SSEJSH_SH_fSE_SF_NS4_17integral_constantINS4_4UMMA5MajorELSP_0EEESQ_NSN_INSO_7ScaleInELSR_0EEESS_EEEEEENS4_6LayoutISC_NS5_IJNSA_ILi0EEESW_SW_EEEEENS5_IJNS4_10UnderscoreESZ_SZ_EEEEENS4_13SM90_TMA_LOADENS4_14ComposedLayoutINS4_7SwizzleILi2ELi4ELi3EEENS4_18smem_ptr_flag_bitsILi8EEENSV_INS5_IJNSA_ILi8EEESE_EEENS5_IJSE_SB_EEEEEEEvNS4_8identityES12_S1C_vS1D_EENS_8epilogue10collective18CollectiveEpilogueINS1F_23Sm100TmaWarpSpecializedILi2ELi2ELi32ELb0ELb0EEEJSG_NS5_IJNSV_ISE_SB_EES1K_EEESH_SI_SH_SI_NS1F_6fusion15FusionCallbacksIS1J_NS1M_17LinearCombinationISH_fSH_fLNS_15FloatRoundStyleE2EEESG_S1L_JEEENS4_5SM1004TMEM4LOAD26SM100_TMEM_LOAD_16dp32b32xES12_S1C_NS4_39AutoVectorizingCopyWithAssumedAlignmentILi128EEENS4_14SM90_TMA_STOREES1C_S1X_S1X_EEEvvEEEEvNT_6ParamsE --------------------------
	.section	.nv.constant0._ZN7cutlass13device_kernelINS_4gemm6kernel13GemmUniversalIN4cute5tupleIJiiiiEEENS1_10collective13CollectiveMmaINS1_35MainloopSm100TmaUmmaWarpSpecializedILi4ELi2ELi4ENS5_IJNS4_1CILi1EEESB_SB_EEEEENS5_IJNSA_ILi64EEENSA_ILi128EEESE_EEENS_12float_e5m2_tENS5_IJlSB_lEEESH_SI_NS4_8TiledMMAINS4_8MMA_AtomIJNS4_10MMA_TraitsINS4_19SM100_MMA_F8F6F4_SSEJSH_SH_fSE_SF_NS4_17integral_constantINS4_4UMMA5MajorELSP_0EEESQ_NSN_INSO_7ScaleInELSR_0EEESS_EEEEEENS4_6LayoutISC_NS5_IJNSA_ILi0EEESW_SW_EEEEENS5_IJNS4_10UnderscoreESZ_SZ_EEEEENS4_13SM90_TMA_LOADENS4_14ComposedLayoutINS4_7SwizzleILi2ELi4ELi3EEENS4_18smem_ptr_flag_bitsILi8EEENSV_INS5_IJNSA_ILi8EEESE_EEENS5_IJSE_SB_EEEEEEEvNS4_8identityES12_S1C_vS1D_EENS_8epilogue10collective18CollectiveEpilogueINS1F_23Sm100TmaWarpSpecializedILi2ELi2ELi32ELb0ELb0EEEJSG_NS5_IJNSV_ISE_SB_EES1K_EEESH_SI_SH_SI_NS1F_6fusion15FusionCallbacksIS1J_NS1M_17LinearCombinationISH_fSH_fLNS_15FloatRoundStyleE2EEESG_S1L_JEEENS4_5SM1004TMEM4LOAD26SM100_TMEM_LOAD_16dp32b32xES12_S1C_NS4_39AutoVectorizingCopyWithAssumedAlignmentILi128EEENS4_14SM90_TMA_STOREES1C_S1X_S1X_EEEvvEEEEvNT_6ParamsE,"a",@progbits
	.sectionflags	@""
	.align	4
.nv.constant0._ZN7cutlass13device_kernelINS_4gemm6kernel13GemmUniversalIN4cute5tupleIJiiiiEEENS1_10collective13CollectiveMmaINS1_35MainloopSm100TmaUmmaWarpSpecializedILi4ELi2ELi4ENS5_IJNS4_1CILi1EEESB_SB_EEEEENS5_IJNSA_ILi64EEENSA_ILi128EEESE_EEENS_12float_e5m2_tENS5_IJlSB_lEEESH_SI_NS4_8TiledMMAINS4_8MMA_AtomIJNS4_10MMA_TraitsINS4_19SM100_MMA_F8F6F4_SSEJSH_SH_fSE_SF_NS4_17integral_constantINS4_4UMMA5MajorELSP_0EEESQ_NSN_INSO_7ScaleInELSR_0EEESS_EEEEEENS4_6LayoutISC_NS5_IJNSA_ILi0EEESW_SW_EEEEENS5_IJNS4_10UnderscoreESZ_SZ_EEEEENS4_13SM90_TMA_LOADENS4_14ComposedLayoutINS4_7SwizzleILi2ELi4ELi3EEENS4_18smem_ptr_flag_bitsILi8EEENSV_INS5_IJNSA_ILi8EEESE_EEENS5_IJSE_SB_EEEEEEEvNS4_8identityES12_S1C_vS1D_EENS_8epilogue10collective18CollectiveEpilogueINS1F_23Sm100TmaWarpSpecializedILi2ELi2ELi32ELb0ELb0EEEJSG_NS5_IJNSV_ISE_SB_EES1K_EEESH_SI_SH_SI_NS1F_6fusion15FusionCallbacksIS1J_NS1M_17LinearCombinationISH_fSH_fLNS_15FloatRoundStyleE2EEESG_S1L_JEEENS4_5SM1004TMEM4LOAD26SM100_TMEM_LOAD_16dp32b32xES12_S1C_NS4_39AutoVectorizingCopyWithAssumedAlignmentILi128EEENS4_14SM90_TMA_STOREES1C_S1X_S1X_EEEvvEEEEvNT_6ParamsE:
	.zero		2944


//--------------------- SYMBOLS --------------------------

	.type		.nv.reservedSmem.offset0,@object
	.size		.nv.reservedSmem.offset0,0x4
	.type		.nv.reservedSmem.cap,@object
	.size		.nv.reservedSmem.cap,0x4
	.type		__assertfail,@function
